//
// Generated by NVIDIA NVVM Compiler
//
// Compiler Build ID: CL-36424714
// Cuda compilation tools, release 13.0, V13.0.88
// Based on NVVM 20.0.0
//

.version 9.0
.target sm_100
.address_size 64

	// .globl	_Z5sobelPhS_jjj
.const .align 1 .b8 mask[50] = {255, 252, 250, 252, 255, 254, 248, 244, 248, 254, 0, 0, 0, 0, 0, 2, 8, 12, 8, 2, 1, 4, 6, 4, 1, 255, 254, 0, 2, 1, 252, 248, 0, 8, 4, 250, 244, 0, 12, 6, 252, 248, 0, 8, 4, 255, 254, 0, 2, 1};
// _ZZ5sobelPhS_jjjE11shared_mask has been demoted
// _ZZ5sobelPhS_jjjE8shared_s has been demoted

.visible .entry _Z5sobelPhS_jjj(
	.param .u64 .ptr .align 1 _Z5sobelPhS_jjj_param_0,
	.param .u64 .ptr .align 1 _Z5sobelPhS_jjj_param_1,
	.param .u32 _Z5sobelPhS_jjj_param_2,
	.param .u32 _Z5sobelPhS_jjj_param_3,
	.param .u32 _Z5sobelPhS_jjj_param_4
)
{
	.reg .pred 	%p<259>;
	.reg .b16 	%rs<35>;
	.reg .b32 	%r<647>;
	.reg .b32 	%f<612>;
	.reg .b64 	%rd<37>;
	// demoted variable
	.shared .align 2 .b8 _ZZ5sobelPhS_jjjE11shared_mask[100];
	// demoted variable
	.shared .align 1 .b8 _ZZ5sobelPhS_jjjE8shared_s[432];
	ld.param.u64 	%rd3, [_Z5sobelPhS_jjj_param_0];
	ld.param.u64 	%rd2, [_Z5sobelPhS_jjj_param_1];
	ld.param.u32 	%r32, [_Z5sobelPhS_jjj_param_3];
	ld.param.u32 	%r33, [_Z5sobelPhS_jjj_param_4];
	cvta.to.global.u64 	%rd1, %rd3;
	mov.u32 	%r1, %tid.x;
	mov.u32 	%r2, %ntid.x;
	mov.u32 	%r3, %tid.y;
	mad.lo.s32 	%r4, %r2, %r3, %r1;
	setp.gt.u32 	%p8, %r4, 49;
	@%p8 bra 	$L__BB0_2;
	setp.gt.u32 	%p9, %r4, 24;
	cvt.u16.u32 	%rs2, %r4;
	mul.lo.s16 	%rs3, %rs2, 205;
	shr.u16 	%rs4, %rs3, 10;
	cvt.u32.u16 	%r34, %rs4;
	add.s32 	%r35, %r34, -5;
	setp.lt.u32 	%p10, %r4, 25;
	selp.b32 	%r36, %r34, %r35, %p10;
	mul.lo.s16 	%rs5, %rs4, 5;
	sub.s16 	%rs6, %rs2, %rs5;
	selp.u32 	%r37, 1, 0, %p9;
	mul.wide.u32 	%rd4, %r37, 25;
	mov.u64 	%rd5, mask;
	add.s64 	%rd6, %rd5, %rd4;
	mul.wide.u32 	%rd7, %r36, 5;
	add.s64 	%rd8, %rd6, %rd7;
	cvt.u64.u16 	%rd9, %rs6;
	and.b64  	%rd10, %rd9, 255;
	add.s64 	%rd11, %rd8, %rd10;
	ld.const.s8 	%rs7, [%rd11];
	selp.u16 	%rs8, 1, 0, %p9;
	mul.wide.u16 	%r38, %rs8, 50;
	mov.u32 	%r39, _ZZ5sobelPhS_jjjE11shared_mask;
	add.s32 	%r40, %r39, %r38;
	mad.lo.s32 	%r41, %r36, 10, %r40;
	and.b16  	%rs9, %rs6, 255;
	mul.wide.u16 	%r42, %rs9, 2;
	add.s32 	%r43, %r41, %r42;
	st.shared.u16 	[%r43], %rs7;
$L__BB0_2:
	mov.u32 	%r44, %ctaid.x;
	mul.lo.s32 	%r5, %r44, %r2;
	mov.u32 	%r45, %ctaid.y;
	mov.u32 	%r46, %ntid.y;
	mul.lo.s32 	%r6, %r45, %r46;
	setp.gt.u32 	%p11, %r4, 143;
	@%p11 bra 	$L__BB0_11;
	ld.param.u32 	%r602, [_Z5sobelPhS_jjj_param_2];
	add.s32 	%r7, %r5, -2;
	add.s32 	%r8, %r6, -2;
	cvt.u16.u32 	%rs1, %r4;
	mul.lo.s16 	%rs10, %rs1, 171;
	shr.u16 	%rs11, %rs10, 11;
	cvt.u32.u16 	%r9, %rs11;
	mul.lo.s16 	%rs12, %rs11, 12;
	sub.s16 	%rs13, %rs1, %rs12;
	cvt.u32.u16 	%r47, %rs13;
	and.b32  	%r10, %r47, 255;
	add.s32 	%r11, %r7, %r9;
	setp.gt.s32 	%p12, %r11, -1;
	setp.lt.u32 	%p13, %r11, %r32;
	and.pred  	%p14, %p12, %p13;
	add.s32 	%r12, %r8, %r10;
	setp.gt.s32 	%p15, %r12, -1;
	setp.lt.u32 	%p16, %r12, %r602;
	and.pred  	%p17, %p15, %p16;
	and.pred  	%p19, %p14, %p17;
	not.pred 	%p20, %p19;
	@%p20 bra 	$L__BB0_5;
	mad.lo.s32 	%r48, %r12, %r32, %r11;
	mul.lo.s32 	%r49, %r48, %r33;
	cvt.u64.u32 	%rd12, %r49;
	add.s64 	%rd13, %rd1, %rd12;
	ld.global.u8 	%rs14, [%rd13];
	mad.lo.s32 	%r50, %r10, 12, %r9;
	mov.u32 	%r51, _ZZ5sobelPhS_jjjE8shared_s;
	mad.lo.s32 	%r52, %r50, 3, %r51;
	st.shared.u8 	[%r52], %rs14;
	add.s32 	%r53, %r49, 1;
	cvt.u64.u32 	%rd14, %r53;
	add.s64 	%rd15, %rd1, %rd14;
	ld.global.u8 	%rs15, [%rd15];
	st.shared.u8 	[%r52+1], %rs15;
	add.s32 	%r54, %r49, 2;
	cvt.u64.u32 	%rd16, %r54;
	add.s64 	%rd17, %rd1, %rd16;
	ld.global.u8 	%rs16, [%rd17];
	st.shared.u8 	[%r52+2], %rs16;
$L__BB0_5:
	setp.gt.u32 	%p21, %r4, 79;
	@%p21 bra 	$L__BB0_11;
	ld.param.u32 	%r603, [_Z5sobelPhS_jjj_param_2];
	add.s16 	%rs17, %rs1, 64;
	and.b16  	%rs18, %rs17, 255;
	mul.lo.s16 	%rs19, %rs18, 171;
	shr.u16 	%rs20, %rs19, 11;
	cvt.u32.u16 	%r13, %rs20;
	mul.lo.s16 	%rs21, %rs20, 12;
	sub.s16 	%rs22, %rs17, %rs21;
	cvt.u32.u16 	%r55, %rs22;
	and.b32  	%r14, %r55, 255;
	add.s32 	%r15, %r7, %r13;
	setp.gt.s32 	%p22, %r15, -1;
	setp.lt.u32 	%p23, %r15, %r32;
	and.pred  	%p24, %p22, %p23;
	add.s32 	%r16, %r8, %r14;
	setp.gt.s32 	%p25, %r16, -1;
	setp.lt.u32 	%p26, %r16, %r603;
	and.pred  	%p27, %p25, %p26;
	and.pred  	%p29, %p24, %p27;
	not.pred 	%p30, %p29;
	@%p30 bra 	$L__BB0_8;
	mad.lo.s32 	%r56, %r16, %r32, %r15;
	mul.lo.s32 	%r57, %r56, %r33;
	cvt.u64.u32 	%rd18, %r57;
	add.s64 	%rd19, %rd1, %rd18;
	ld.global.u8 	%rs23, [%rd19];
	mad.lo.s32 	%r58, %r14, 12, %r13;
	mov.u32 	%r59, _ZZ5sobelPhS_jjjE8shared_s;
	mad.lo.s32 	%r60, %r58, 3, %r59;
	st.shared.u8 	[%r60], %rs23;
	add.s32 	%r61, %r57, 1;
	cvt.u64.u32 	%rd20, %r61;
	add.s64 	%rd21, %rd1, %rd20;
	ld.global.u8 	%rs24, [%rd21];
	st.shared.u8 	[%r60+1], %rs24;
	add.s32 	%r62, %r57, 2;
	cvt.u64.u32 	%rd22, %r62;
	add.s64 	%rd23, %rd1, %rd22;
	ld.global.u8 	%rs25, [%rd23];
	st.shared.u8 	[%r60+2], %rs25;
$L__BB0_8:
	setp.gt.u32 	%p31, %r4, 15;
	@%p31 bra 	$L__BB0_11;
	ld.param.u32 	%r604, [_Z5sobelPhS_jjj_param_2];
	xor.b16  	%rs26, %rs1, -128;
	and.b16  	%rs27, %rs26, 255;
	mul.lo.s16 	%rs28, %rs27, 171;
	shr.u16 	%rs29, %rs28, 11;
	cvt.u32.u16 	%r17, %rs29;
	mul.lo.s16 	%rs30, %rs29, 12;
	sub.s16 	%rs31, %rs26, %rs30;
	cvt.u32.u16 	%r63, %rs31;
	and.b32  	%r18, %r63, 255;
	add.s32 	%r19, %r7, %r17;
	setp.gt.s32 	%p32, %r19, -1;
	setp.lt.u32 	%p33, %r19, %r32;
	and.pred  	%p34, %p32, %p33;
	add.s32 	%r20, %r8, %r18;
	setp.gt.s32 	%p35, %r20, -1;
	setp.lt.u32 	%p36, %r20, %r604;
	and.pred  	%p37, %p35, %p36;
	and.pred  	%p39, %p34, %p37;
	not.pred 	%p40, %p39;
	@%p40 bra 	$L__BB0_11;
	mad.lo.s32 	%r64, %r20, %r32, %r19;
	mul.lo.s32 	%r65, %r64, %r33;
	cvt.u64.u32 	%rd24, %r65;
	add.s64 	%rd25, %rd1, %rd24;
	ld.global.u8 	%rs32, [%rd25];
	mad.lo.s32 	%r66, %r18, 12, %r17;
	mov.u32 	%r67, _ZZ5sobelPhS_jjjE8shared_s;
	mad.lo.s32 	%r68, %r66, 3, %r67;
	st.shared.u8 	[%r68], %rs32;
	add.s32 	%r69, %r65, 1;
	cvt.u64.u32 	%rd26, %r69;
	add.s64 	%rd27, %rd1, %rd26;
	ld.global.u8 	%rs33, [%rd27];
	st.shared.u8 	[%r68+1], %rs33;
	add.s32 	%r70, %r65, 2;
	cvt.u64.u32 	%rd28, %r70;
	add.s64 	%rd29, %rd1, %rd28;
	ld.global.u8 	%rs34, [%rd29];
	st.shared.u8 	[%r68+2], %rs34;
$L__BB0_11:
	ld.param.u32 	%r605, [_Z5sobelPhS_jjj_param_2];
	bar.sync 	0;
	add.s32 	%r21, %r5, %r1;
	add.s32 	%r22, %r6, %r3;
	setp.ge.u32 	%p41, %r21, %r32;
	setp.ge.u32 	%p42, %r22, %r605;
	or.pred  	%p43, %p41, %p42;
	@%p43 bra 	$L__BB0_113;
	ld.param.u32 	%r606, [_Z5sobelPhS_jjj_param_2];
	mul.lo.s32 	%r23, %r3, 12;
	add.s32 	%r72, %r1, %r23;
	add.s32 	%r73, %r22, -2;
	setp.lt.u32 	%p44, %r22, 2;
	setp.ge.s32 	%p45, %r73, %r606;
	or.pred  	%p1, %p44, %p45;
	add.s32 	%r24, %r72, 2;
	add.s32 	%r74, %r21, -2;
	setp.lt.s32 	%p47, %r21, 2;
	setp.ge.s32 	%p48, %r74, %r32;
	or.pred  	%p2, %p47, %p48;
	or.pred  	%p49, %p2, %p1;
	mov.f32 	%f465, 0f00000000;
	mov.f32 	%f466, %f465;
	mov.f32 	%f467, %f465;
	@%p49 bra 	$L__BB0_14;
	mov.u32 	%r76, _ZZ5sobelPhS_jjjE8shared_s;
	mad.lo.s32 	%r77, %r72, %r33, %r76;
	ld.shared.u8 	%r78, [%r77];
	ld.shared.u8 	%r79, [%r77+1];
	ld.shared.u8 	%r80, [%r77+2];
	ld.shared.s8 	%r81, [_ZZ5sobelPhS_jjjE11shared_mask];
	mul.lo.s32 	%r82, %r81, %r78;
	cvt.rn.f32.s32 	%f467, %r82;
	mul.lo.s32 	%r83, %r81, %r79;
	cvt.rn.f32.s32 	%f466, %r83;
	mul.lo.s32 	%r84, %r81, %r80;
	cvt.rn.f32.s32 	%f465, %r84;
$L__BB0_14:
	setp.lt.s32 	%p50, %r21, 1;
	setp.gt.s32 	%p51, %r21, %r32;
	or.pred  	%p3, %p50, %p51;
	or.pred  	%p52, %p3, %p1;
	@%p52 bra 	$L__BB0_16;
	add.s32 	%r85, %r24, -1;
	mov.u32 	%r86, _ZZ5sobelPhS_jjjE8shared_s;
	mad.lo.s32 	%r87, %r85, %r33, %r86;
	ld.shared.u8 	%r88, [%r87];
	ld.shared.u8 	%r89, [%r87+1];
	ld.shared.u8 	%r90, [%r87+2];
	ld.shared.s8 	%r91, [_ZZ5sobelPhS_jjjE11shared_mask+10];
	mul.lo.s32 	%r92, %r91, %r88;
	cvt.rn.f32.s32 	%f302, %r92;
	add.f32 	%f467, %f467, %f302;
	mul.lo.s32 	%r93, %r91, %r89;
	cvt.rn.f32.s32 	%f303, %r93;
	add.f32 	%f466, %f466, %f303;
	mul.lo.s32 	%r94, %r91, %r90;
	cvt.rn.f32.s32 	%f304, %r94;
	add.f32 	%f465, %f465, %f304;
$L__BB0_16:
	setp.lt.s32 	%p53, %r21, 0;
	setp.ge.s32 	%p54, %r21, %r32;
	or.pred  	%p55, %p53, %p54;
	or.pred  	%p56, %p55, %p1;
	@%p56 bra 	$L__BB0_18;
	mov.u32 	%r95, _ZZ5sobelPhS_jjjE8shared_s;
	mad.lo.s32 	%r96, %r24, %r33, %r95;
	ld.shared.u8 	%r97, [%r96];
	ld.shared.u8 	%r98, [%r96+1];
	ld.shared.u8 	%r99, [%r96+2];
	ld.shared.s8 	%r100, [_ZZ5sobelPhS_jjjE11shared_mask+20];
	mul.lo.s32 	%r101, %r100, %r97;
	cvt.rn.f32.s32 	%f305, %r101;
	add.f32 	%f467, %f467, %f305;
	mul.lo.s32 	%r102, %r100, %r98;
	cvt.rn.f32.s32 	%f306, %r102;
	add.f32 	%f466, %f466, %f306;
	mul.lo.s32 	%r103, %r100, %r99;
	cvt.rn.f32.s32 	%f307, %r103;
	add.f32 	%f465, %f465, %f307;
$L__BB0_18:
	add.s32 	%r104, %r21, 1;
	setp.lt.s32 	%p57, %r21, -1;
	setp.ge.s32 	%p58, %r104, %r32;
	or.pred  	%p4, %p57, %p58;
	or.pred  	%p59, %p4, %p1;
	@%p59 bra 	$L__BB0_20;
	mad.lo.s32 	%r105, %r33, %r24, %r33;
	mov.u32 	%r106, _ZZ5sobelPhS_jjjE8shared_s;
	add.s32 	%r107, %r106, %r105;
	ld.shared.u8 	%r108, [%r107];
	ld.shared.u8 	%r109, [%r107+1];
	ld.shared.u8 	%r110, [%r107+2];
	ld.shared.s8 	%r111, [_ZZ5sobelPhS_jjjE11shared_mask+30];
	mul.lo.s32 	%r112, %r111, %r108;
	cvt.rn.f32.s32 	%f308, %r112;
	add.f32 	%f467, %f467, %f308;
	mul.lo.s32 	%r113, %r111, %r109;
	cvt.rn.f32.s32 	%f309, %r113;
	add.f32 	%f466, %f466, %f309;
	mul.lo.s32 	%r114, %r111, %r110;
	cvt.rn.f32.s32 	%f310, %r114;
	add.f32 	%f465, %f465, %f310;
$L__BB0_20:
	add.s32 	%r115, %r21, 2;
	setp.lt.s32 	%p60, %r21, -2;
	setp.ge.s32 	%p61, %r115, %r32;
	or.pred  	%p5, %p60, %p61;
	or.pred  	%p62, %p5, %p1;
	@%p62 bra 	$L__BB0_22;
	add.s32 	%r116, %r24, 2;
	mov.u32 	%r117, _ZZ5sobelPhS_jjjE8shared_s;
	mad.lo.s32 	%r118, %r116, %r33, %r117;
	ld.shared.u8 	%r119, [%r118];
	ld.shared.u8 	%r120, [%r118+1];
	ld.shared.u8 	%r121, [%r118+2];
	ld.shared.s8 	%r122, [_ZZ5sobelPhS_jjjE11shared_mask+40];
	mul.lo.s32 	%r123, %r122, %r119;
	cvt.rn.f32.s32 	%f311, %r123;
	add.f32 	%f467, %f467, %f311;
	mul.lo.s32 	%r124, %r122, %r120;
	cvt.rn.f32.s32 	%f312, %r124;
	add.f32 	%f466, %f466, %f312;
	mul.lo.s32 	%r125, %r122, %r121;
	cvt.rn.f32.s32 	%f313, %r125;
	add.f32 	%f465, %f465, %f313;
$L__BB0_22:
	ld.param.u32 	%r607, [_Z5sobelPhS_jjj_param_2];
	setp.eq.s32 	%p63, %r22, 0;
	setp.gt.s32 	%p64, %r22, %r607;
	or.pred  	%p6, %p63, %p64;
	add.s32 	%r25, %r24, 12;
	or.pred  	%p65, %p2, %p6;
	@%p65 bra 	$L__BB0_24;
	add.s32 	%r126, %r24, 10;
	mov.u32 	%r127, _ZZ5sobelPhS_jjjE8shared_s;
	mad.lo.s32 	%r128, %r126, %r33, %r127;
	ld.shared.u8 	%r129, [%r128];
	ld.shared.u8 	%r130, [%r128+1];
	ld.shared.u8 	%r131, [%r128+2];
	ld.shared.s8 	%r132, [_ZZ5sobelPhS_jjjE11shared_mask+2];
	mul.lo.s32 	%r133, %r132, %r129;
	cvt.rn.f32.s32 	%f314, %r133;
	add.f32 	%f467, %f467, %f314;
	mul.lo.s32 	%r134, %r132, %r130;
	cvt.rn.f32.s32 	%f315, %r134;
	add.f32 	%f466, %f466, %f315;
	mul.lo.s32 	%r135, %r132, %r131;
	cvt.rn.f32.s32 	%f316, %r135;
	add.f32 	%f465, %f465, %f316;
$L__BB0_24:
	or.pred  	%p66, %p3, %p6;
	@%p66 bra 	$L__BB0_26;
	add.s32 	%r136, %r24, 11;
	mov.u32 	%r137, _ZZ5sobelPhS_jjjE8shared_s;
	mad.lo.s32 	%r138, %r136, %r33, %r137;
	ld.shared.u8 	%r139, [%r138];
	ld.shared.u8 	%r140, [%r138+1];
	ld.shared.u8 	%r141, [%r138+2];
	ld.shared.s8 	%r142, [_ZZ5sobelPhS_jjjE11shared_mask+12];
	mul.lo.s32 	%r143, %r142, %r139;
	cvt.rn.f32.s32 	%f317, %r143;
	add.f32 	%f467, %f467, %f317;
	mul.lo.s32 	%r144, %r142, %r140;
	cvt.rn.f32.s32 	%f318, %r144;
	add.f32 	%f466, %f466, %f318;
	mul.lo.s32 	%r145, %r142, %r141;
	cvt.rn.f32.s32 	%f319, %r145;
	add.f32 	%f465, %f465, %f319;
$L__BB0_26:
	setp.lt.s32 	%p67, %r21, 0;
	setp.ge.s32 	%p68, %r21, %r32;
	or.pred  	%p69, %p67, %p68;
	or.pred  	%p70, %p69, %p6;
	@%p70 bra 	$L__BB0_28;
	mov.u32 	%r146, _ZZ5sobelPhS_jjjE8shared_s;
	mad.lo.s32 	%r147, %r25, %r33, %r146;
	ld.shared.u8 	%r148, [%r147];
	ld.shared.u8 	%r149, [%r147+1];
	ld.shared.u8 	%r150, [%r147+2];
	ld.shared.s8 	%r151, [_ZZ5sobelPhS_jjjE11shared_mask+22];
	mul.lo.s32 	%r152, %r151, %r148;
	cvt.rn.f32.s32 	%f320, %r152;
	add.f32 	%f467, %f467, %f320;
	mul.lo.s32 	%r153, %r151, %r149;
	cvt.rn.f32.s32 	%f321, %r153;
	add.f32 	%f466, %f466, %f321;
	mul.lo.s32 	%r154, %r151, %r150;
	cvt.rn.f32.s32 	%f322, %r154;
	add.f32 	%f465, %f465, %f322;
$L__BB0_28:
	or.pred  	%p71, %p4, %p6;
	@%p71 bra 	$L__BB0_30;
	add.s32 	%r155, %r24, 13;
	mov.u32 	%r156, _ZZ5sobelPhS_jjjE8shared_s;
	mad.lo.s32 	%r157, %r155, %r33, %r156;
	ld.shared.u8 	%r158, [%r157];
	ld.shared.u8 	%r159, [%r157+1];
	ld.shared.u8 	%r160, [%r157+2];
	ld.shared.s8 	%r161, [_ZZ5sobelPhS_jjjE11shared_mask+32];
	mul.lo.s32 	%r162, %r161, %r158;
	cvt.rn.f32.s32 	%f323, %r162;
	add.f32 	%f467, %f467, %f323;
	mul.lo.s32 	%r163, %r161, %r159;
	cvt.rn.f32.s32 	%f324, %r163;
	add.f32 	%f466, %f466, %f324;
	mul.lo.s32 	%r164, %r161, %r160;
	cvt.rn.f32.s32 	%f325, %r164;
	add.f32 	%f465, %f465, %f325;
$L__BB0_30:
	or.pred  	%p72, %p5, %p6;
	@%p72 bra 	$L__BB0_32;
	add.s32 	%r165, %r24, 14;
	mov.u32 	%r166, _ZZ5sobelPhS_jjjE8shared_s;
	mad.lo.s32 	%r167, %r165, %r33, %r166;
	ld.shared.u8 	%r168, [%r167];
	ld.shared.u8 	%r169, [%r167+1];
	ld.shared.u8 	%r170, [%r167+2];
	ld.shared.s8 	%r171, [_ZZ5sobelPhS_jjjE11shared_mask+42];
	mul.lo.s32 	%r172, %r171, %r168;
	cvt.rn.f32.s32 	%f326, %r172;
	add.f32 	%f467, %f467, %f326;
	mul.lo.s32 	%r173, %r171, %r169;
	cvt.rn.f32.s32 	%f327, %r173;
	add.f32 	%f466, %f466, %f327;
	mul.lo.s32 	%r174, %r171, %r170;
	cvt.rn.f32.s32 	%f328, %r174;
	add.f32 	%f465, %f465, %f328;
$L__BB0_32:
	ld.param.u32 	%r608, [_Z5sobelPhS_jjj_param_2];
	setp.ge.s32 	%p73, %r22, %r608;
	add.s32 	%r26, %r24, 24;
	or.pred  	%p74, %p2, %p73;
	@%p74 bra 	$L__BB0_34;
	add.s32 	%r175, %r24, 22;
	mov.u32 	%r176, _ZZ5sobelPhS_jjjE8shared_s;
	mad.lo.s32 	%r177, %r175, %r33, %r176;
	ld.shared.u8 	%r178, [%r177];
	ld.shared.u8 	%r179, [%r177+1];
	ld.shared.u8 	%r180, [%r177+2];
	ld.shared.s8 	%r181, [_ZZ5sobelPhS_jjjE11shared_mask+4];
	mul.lo.s32 	%r182, %r181, %r178;
	cvt.rn.f32.s32 	%f329, %r182;
	add.f32 	%f467, %f467, %f329;
	mul.lo.s32 	%r183, %r181, %r179;
	cvt.rn.f32.s32 	%f330, %r183;
	add.f32 	%f466, %f466, %f330;
	mul.lo.s32 	%r184, %r181, %r180;
	cvt.rn.f32.s32 	%f331, %r184;
	add.f32 	%f465, %f465, %f331;
$L__BB0_34:
	ld.param.u32 	%r609, [_Z5sobelPhS_jjj_param_2];
	setp.ge.s32 	%p75, %r22, %r609;
	or.pred  	%p76, %p3, %p75;
	@%p76 bra 	$L__BB0_36;
	add.s32 	%r185, %r24, 23;
	mov.u32 	%r186, _ZZ5sobelPhS_jjjE8shared_s;
	mad.lo.s32 	%r187, %r185, %r33, %r186;
	ld.shared.u8 	%r188, [%r187];
	ld.shared.u8 	%r189, [%r187+1];
	ld.shared.u8 	%r190, [%r187+2];
	ld.shared.s8 	%r191, [_ZZ5sobelPhS_jjjE11shared_mask+14];
	mul.lo.s32 	%r192, %r191, %r188;
	cvt.rn.f32.s32 	%f332, %r192;
	add.f32 	%f467, %f467, %f332;
	mul.lo.s32 	%r193, %r191, %r189;
	cvt.rn.f32.s32 	%f333, %r193;
	add.f32 	%f466, %f466, %f333;
	mul.lo.s32 	%r194, %r191, %r190;
	cvt.rn.f32.s32 	%f334, %r194;
	add.f32 	%f465, %f465, %f334;
$L__BB0_36:
	ld.param.u32 	%r610, [_Z5sobelPhS_jjj_param_2];
	setp.ge.s32 	%p77, %r22, %r610;
	setp.lt.s32 	%p78, %r21, 0;
	setp.ge.s32 	%p79, %r21, %r32;
	or.pred  	%p80, %p79, %p77;
	or.pred  	%p81, %p80, %p78;
	@%p81 bra 	$L__BB0_38;
	mov.u32 	%r195, _ZZ5sobelPhS_jjjE8shared_s;
	mad.lo.s32 	%r196, %r26, %r33, %r195;
	ld.shared.u8 	%r197, [%r196];
	ld.shared.u8 	%r198, [%r196+1];
	ld.shared.u8 	%r199, [%r196+2];
	ld.shared.s8 	%r200, [_ZZ5sobelPhS_jjjE11shared_mask+24];
	mul.lo.s32 	%r201, %r200, %r197;
	cvt.rn.f32.s32 	%f335, %r201;
	add.f32 	%f467, %f467, %f335;
	mul.lo.s32 	%r202, %r200, %r198;
	cvt.rn.f32.s32 	%f336, %r202;
	add.f32 	%f466, %f466, %f336;
	mul.lo.s32 	%r203, %r200, %r199;
	cvt.rn.f32.s32 	%f337, %r203;
	add.f32 	%f465, %f465, %f337;
$L__BB0_38:
	ld.param.u32 	%r611, [_Z5sobelPhS_jjj_param_2];
	setp.ge.s32 	%p82, %r22, %r611;
	or.pred  	%p83, %p4, %p82;
	@%p83 bra 	$L__BB0_40;
	add.s32 	%r204, %r24, 25;
	mov.u32 	%r205, _ZZ5sobelPhS_jjjE8shared_s;
	mad.lo.s32 	%r206, %r204, %r33, %r205;
	ld.shared.u8 	%r207, [%r206];
	ld.shared.u8 	%r208, [%r206+1];
	ld.shared.u8 	%r209, [%r206+2];
	ld.shared.s8 	%r210, [_ZZ5sobelPhS_jjjE11shared_mask+34];
	mul.lo.s32 	%r211, %r210, %r207;
	cvt.rn.f32.s32 	%f338, %r211;
	add.f32 	%f467, %f467, %f338;
	mul.lo.s32 	%r212, %r210, %r208;
	cvt.rn.f32.s32 	%f339, %r212;
	add.f32 	%f466, %f466, %f339;
	mul.lo.s32 	%r213, %r210, %r209;
	cvt.rn.f32.s32 	%f340, %r213;
	add.f32 	%f465, %f465, %f340;
$L__BB0_40:
	ld.param.u32 	%r612, [_Z5sobelPhS_jjj_param_2];
	setp.ge.s32 	%p84, %r22, %r612;
	or.pred  	%p85, %p5, %p84;
	@%p85 bra 	$L__BB0_42;
	add.s32 	%r214, %r24, 26;
	mov.u32 	%r215, _ZZ5sobelPhS_jjjE8shared_s;
	mad.lo.s32 	%r216, %r214, %r33, %r215;
	ld.shared.u8 	%r217, [%r216];
	ld.shared.u8 	%r218, [%r216+1];
	ld.shared.u8 	%r219, [%r216+2];
	ld.shared.s8 	%r220, [_ZZ5sobelPhS_jjjE11shared_mask+44];
	mul.lo.s32 	%r221, %r220, %r217;
	cvt.rn.f32.s32 	%f341, %r221;
	add.f32 	%f467, %f467, %f341;
	mul.lo.s32 	%r222, %r220, %r218;
	cvt.rn.f32.s32 	%f342, %r222;
	add.f32 	%f466, %f466, %f342;
	mul.lo.s32 	%r223, %r220, %r219;
	cvt.rn.f32.s32 	%f343, %r223;
	add.f32 	%f465, %f465, %f343;
$L__BB0_42:
	ld.param.u32 	%r613, [_Z5sobelPhS_jjj_param_2];
	add.s32 	%r27, %r22, 1;
	setp.ge.s32 	%p86, %r27, %r613;
	add.s32 	%r28, %r24, 36;
	or.pred  	%p87, %p2, %p86;
	@%p87 bra 	$L__BB0_44;
	add.s32 	%r224, %r24, 34;
	mov.u32 	%r225, _ZZ5sobelPhS_jjjE8shared_s;
	mad.lo.s32 	%r226, %r224, %r33, %r225;
	ld.shared.u8 	%r227, [%r226];
	ld.shared.u8 	%r228, [%r226+1];
	ld.shared.u8 	%r229, [%r226+2];
	ld.shared.s8 	%r230, [_ZZ5sobelPhS_jjjE11shared_mask+6];
	mul.lo.s32 	%r231, %r230, %r227;
	cvt.rn.f32.s32 	%f344, %r231;
	add.f32 	%f467, %f467, %f344;
	mul.lo.s32 	%r232, %r230, %r228;
	cvt.rn.f32.s32 	%f345, %r232;
	add.f32 	%f466, %f466, %f345;
	mul.lo.s32 	%r233, %r230, %r229;
	cvt.rn.f32.s32 	%f346, %r233;
	add.f32 	%f465, %f465, %f346;
$L__BB0_44:
	ld.param.u32 	%r614, [_Z5sobelPhS_jjj_param_2];
	setp.ge.s32 	%p88, %r27, %r614;
	or.pred  	%p89, %p3, %p88;
	@%p89 bra 	$L__BB0_46;
	add.s32 	%r234, %r24, 35;
	mov.u32 	%r235, _ZZ5sobelPhS_jjjE8shared_s;
	mad.lo.s32 	%r236, %r234, %r33, %r235;
	ld.shared.u8 	%r237, [%r236];
	ld.shared.u8 	%r238, [%r236+1];
	ld.shared.u8 	%r239, [%r236+2];
	ld.shared.s8 	%r240, [_ZZ5sobelPhS_jjjE11shared_mask+16];
	mul.lo.s32 	%r241, %r240, %r237;
	cvt.rn.f32.s32 	%f347, %r241;
	add.f32 	%f467, %f467, %f347;
	mul.lo.s32 	%r242, %r240, %r238;
	cvt.rn.f32.s32 	%f348, %r242;
	add.f32 	%f466, %f466, %f348;
	mul.lo.s32 	%r243, %r240, %r239;
	cvt.rn.f32.s32 	%f349, %r243;
	add.f32 	%f465, %f465, %f349;
$L__BB0_46:
	ld.param.u32 	%r615, [_Z5sobelPhS_jjj_param_2];
	setp.ge.s32 	%p90, %r27, %r615;
	setp.lt.s32 	%p91, %r21, 0;
	setp.ge.s32 	%p92, %r21, %r32;
	or.pred  	%p93, %p92, %p90;
	or.pred  	%p94, %p93, %p91;
	@%p94 bra 	$L__BB0_48;
	mov.u32 	%r244, _ZZ5sobelPhS_jjjE8shared_s;
	mad.lo.s32 	%r245, %r28, %r33, %r244;
	ld.shared.u8 	%r246, [%r245];
	ld.shared.u8 	%r247, [%r245+1];
	ld.shared.u8 	%r248, [%r245+2];
	ld.shared.s8 	%r249, [_ZZ5sobelPhS_jjjE11shared_mask+26];
	mul.lo.s32 	%r250, %r249, %r246;
	cvt.rn.f32.s32 	%f350, %r250;
	add.f32 	%f467, %f467, %f350;
	mul.lo.s32 	%r251, %r249, %r247;
	cvt.rn.f32.s32 	%f351, %r251;
	add.f32 	%f466, %f466, %f351;
	mul.lo.s32 	%r252, %r249, %r248;
	cvt.rn.f32.s32 	%f352, %r252;
	add.f32 	%f465, %f465, %f352;
$L__BB0_48:
	ld.param.u32 	%r616, [_Z5sobelPhS_jjj_param_2];
	setp.ge.s32 	%p95, %r27, %r616;
	or.pred  	%p96, %p4, %p95;
	@%p96 bra 	$L__BB0_50;
	add.s32 	%r253, %r24, 37;
	mov.u32 	%r254, _ZZ5sobelPhS_jjjE8shared_s;
	mad.lo.s32 	%r255, %r253, %r33, %r254;
	ld.shared.u8 	%r256, [%r255];
	ld.shared.u8 	%r257, [%r255+1];
	ld.shared.u8 	%r258, [%r255+2];
	ld.shared.s8 	%r259, [_ZZ5sobelPhS_jjjE11shared_mask+36];
	mul.lo.s32 	%r260, %r259, %r256;
	cvt.rn.f32.s32 	%f353, %r260;
	add.f32 	%f467, %f467, %f353;
	mul.lo.s32 	%r261, %r259, %r257;
	cvt.rn.f32.s32 	%f354, %r261;
	add.f32 	%f466, %f466, %f354;
	mul.lo.s32 	%r262, %r259, %r258;
	cvt.rn.f32.s32 	%f355, %r262;
	add.f32 	%f465, %f465, %f355;
$L__BB0_50:
	ld.param.u32 	%r617, [_Z5sobelPhS_jjj_param_2];
	setp.ge.s32 	%p97, %r27, %r617;
	or.pred  	%p98, %p5, %p97;
	@%p98 bra 	$L__BB0_52;
	add.s32 	%r263, %r24, 38;
	mov.u32 	%r264, _ZZ5sobelPhS_jjjE8shared_s;
	mad.lo.s32 	%r265, %r263, %r33, %r264;
	ld.shared.u8 	%r266, [%r265];
	ld.shared.u8 	%r267, [%r265+1];
	ld.shared.u8 	%r268, [%r265+2];
	ld.shared.s8 	%r269, [_ZZ5sobelPhS_jjjE11shared_mask+46];
	mul.lo.s32 	%r270, %r269, %r266;
	cvt.rn.f32.s32 	%f356, %r270;
	add.f32 	%f467, %f467, %f356;
	mul.lo.s32 	%r271, %r269, %r267;
	cvt.rn.f32.s32 	%f357, %r271;
	add.f32 	%f466, %f466, %f357;
	mul.lo.s32 	%r272, %r269, %r268;
	cvt.rn.f32.s32 	%f358, %r272;
	add.f32 	%f465, %f465, %f358;
$L__BB0_52:
	ld.param.u32 	%r618, [_Z5sobelPhS_jjj_param_2];
	add.s32 	%r29, %r22, 2;
	setp.ge.s32 	%p99, %r29, %r618;
	add.s32 	%r30, %r24, 48;
	or.pred  	%p100, %p2, %p99;
	@%p100 bra 	$L__BB0_54;
	add.s32 	%r273, %r24, 46;
	mov.u32 	%r274, _ZZ5sobelPhS_jjjE8shared_s;
	mad.lo.s32 	%r275, %r273, %r33, %r274;
	ld.shared.u8 	%r276, [%r275];
	ld.shared.u8 	%r277, [%r275+1];
	ld.shared.u8 	%r278, [%r275+2];
	ld.shared.s8 	%r279, [_ZZ5sobelPhS_jjjE11shared_mask+8];
	mul.lo.s32 	%r280, %r279, %r276;
	cvt.rn.f32.s32 	%f359, %r280;
	add.f32 	%f467, %f467, %f359;
	mul.lo.s32 	%r281, %r279, %r277;
	cvt.rn.f32.s32 	%f360, %r281;
	add.f32 	%f466, %f466, %f360;
	mul.lo.s32 	%r282, %r279, %r278;
	cvt.rn.f32.s32 	%f361, %r282;
	add.f32 	%f465, %f465, %f361;
$L__BB0_54:
	ld.param.u32 	%r619, [_Z5sobelPhS_jjj_param_2];
	setp.ge.s32 	%p101, %r29, %r619;
	or.pred  	%p102, %p3, %p101;
	@%p102 bra 	$L__BB0_56;
	add.s32 	%r283, %r24, 47;
	mov.u32 	%r284, _ZZ5sobelPhS_jjjE8shared_s;
	mad.lo.s32 	%r285, %r283, %r33, %r284;
	ld.shared.u8 	%r286, [%r285];
	ld.shared.u8 	%r287, [%r285+1];
	ld.shared.u8 	%r288, [%r285+2];
	ld.shared.s8 	%r289, [_ZZ5sobelPhS_jjjE11shared_mask+18];
	mul.lo.s32 	%r290, %r289, %r286;
	cvt.rn.f32.s32 	%f362, %r290;
	add.f32 	%f467, %f467, %f362;
	mul.lo.s32 	%r291, %r289, %r287;
	cvt.rn.f32.s32 	%f363, %r291;
	add.f32 	%f466, %f466, %f363;
	mul.lo.s32 	%r292, %r289, %r288;
	cvt.rn.f32.s32 	%f364, %r292;
	add.f32 	%f465, %f465, %f364;
$L__BB0_56:
	ld.param.u32 	%r620, [_Z5sobelPhS_jjj_param_2];
	setp.ge.s32 	%p103, %r29, %r620;
	setp.lt.s32 	%p104, %r21, 0;
	setp.ge.s32 	%p105, %r21, %r32;
	or.pred  	%p106, %p105, %p103;
	or.pred  	%p107, %p106, %p104;
	@%p107 bra 	$L__BB0_58;
	mov.u32 	%r293, _ZZ5sobelPhS_jjjE8shared_s;
	mad.lo.s32 	%r294, %r30, %r33, %r293;
	ld.shared.u8 	%r295, [%r294];
	ld.shared.u8 	%r296, [%r294+1];
	ld.shared.u8 	%r297, [%r294+2];
	ld.shared.s8 	%r298, [_ZZ5sobelPhS_jjjE11shared_mask+28];
	mul.lo.s32 	%r299, %r298, %r295;
	cvt.rn.f32.s32 	%f365, %r299;
	add.f32 	%f467, %f467, %f365;
	mul.lo.s32 	%r300, %r298, %r296;
	cvt.rn.f32.s32 	%f366, %r300;
	add.f32 	%f466, %f466, %f366;
	mul.lo.s32 	%r301, %r298, %r297;
	cvt.rn.f32.s32 	%f367, %r301;
	add.f32 	%f465, %f465, %f367;
$L__BB0_58:
	ld.param.u32 	%r621, [_Z5sobelPhS_jjj_param_2];
	setp.ge.s32 	%p108, %r29, %r621;
	or.pred  	%p109, %p4, %p108;
	@%p109 bra 	$L__BB0_60;
	add.s32 	%r302, %r24, 49;
	mov.u32 	%r303, _ZZ5sobelPhS_jjjE8shared_s;
	mad.lo.s32 	%r304, %r302, %r33, %r303;
	ld.shared.u8 	%r305, [%r304];
	ld.shared.u8 	%r306, [%r304+1];
	ld.shared.u8 	%r307, [%r304+2];
	ld.shared.s8 	%r308, [_ZZ5sobelPhS_jjjE11shared_mask+38];
	mul.lo.s32 	%r309, %r308, %r305;
	cvt.rn.f32.s32 	%f368, %r309;
	add.f32 	%f467, %f467, %f368;
	mul.lo.s32 	%r310, %r308, %r306;
	cvt.rn.f32.s32 	%f369, %r310;
	add.f32 	%f466, %f466, %f369;
	mul.lo.s32 	%r311, %r308, %r307;
	cvt.rn.f32.s32 	%f370, %r311;
	add.f32 	%f465, %f465, %f370;
$L__BB0_60:
	ld.param.u32 	%r622, [_Z5sobelPhS_jjj_param_2];
	setp.ge.s32 	%p110, %r29, %r622;
	or.pred  	%p7, %p5, %p110;
	@%p7 bra 	$L__BB0_62;
	add.s32 	%r312, %r24, 50;
	mov.u32 	%r313, _ZZ5sobelPhS_jjjE8shared_s;
	mad.lo.s32 	%r314, %r312, %r33, %r313;
	ld.shared.u8 	%r315, [%r314];
	ld.shared.u8 	%r316, [%r314+1];
	ld.shared.u8 	%r317, [%r314+2];
	ld.shared.s8 	%r318, [_ZZ5sobelPhS_jjjE11shared_mask+48];
	mul.lo.s32 	%r319, %r318, %r315;
	cvt.rn.f32.s32 	%f371, %r319;
	add.f32 	%f467, %f467, %f371;
	mul.lo.s32 	%r320, %r318, %r316;
	cvt.rn.f32.s32 	%f372, %r320;
	add.f32 	%f466, %f466, %f372;
	mul.lo.s32 	%r321, %r318, %r317;
	cvt.rn.f32.s32 	%f373, %r321;
	add.f32 	%f465, %f465, %f373;
$L__BB0_62:
	ld.param.u32 	%r623, [_Z5sobelPhS_jjj_param_2];
	setp.lt.s32 	%p111, %r21, 2;
	add.s32 	%r322, %r21, -2;
	setp.ge.s32 	%p112, %r322, %r32;
	or.pred  	%p113, %p111, %p112;
	setp.lt.u32 	%p114, %r22, 2;
	add.s32 	%r323, %r22, -2;
	setp.ge.s32 	%p115, %r323, %r623;
	or.pred  	%p116, %p114, %p115;
	or.pred  	%p118, %p113, %p116;
	mov.f32 	%f540, 0f00000000;
	mov.f32 	%f541, %f540;
	mov.f32 	%f542, %f540;
	@%p118 bra 	$L__BB0_64;
	mov.u32 	%r325, _ZZ5sobelPhS_jjjE8shared_s;
	mad.lo.s32 	%r326, %r72, %r33, %r325;
	ld.shared.u8 	%r327, [%r326];
	ld.shared.u8 	%r328, [%r326+1];
	ld.shared.u8 	%r329, [%r326+2];
	ld.shared.s8 	%r330, [_ZZ5sobelPhS_jjjE11shared_mask+50];
	mul.lo.s32 	%r331, %r330, %r327;
	cvt.rn.f32.s32 	%f542, %r331;
	mul.lo.s32 	%r332, %r330, %r328;
	cvt.rn.f32.s32 	%f541, %r332;
	mul.lo.s32 	%r333, %r330, %r329;
	cvt.rn.f32.s32 	%f540, %r333;
$L__BB0_64:
	ld.param.u32 	%r624, [_Z5sobelPhS_jjj_param_2];
	setp.lt.s32 	%p119, %r21, 1;
	setp.gt.s32 	%p120, %r21, %r32;
	or.pred  	%p121, %p119, %p120;
	setp.lt.u32 	%p122, %r22, 2;
	setp.ge.s32 	%p123, %r323, %r624;
	or.pred  	%p124, %p122, %p123;
	or.pred  	%p126, %p121, %p124;
	@%p126 bra 	$L__BB0_66;
	add.s32 	%r335, %r24, -1;
	mov.u32 	%r336, _ZZ5sobelPhS_jjjE8shared_s;
	mad.lo.s32 	%r337, %r335, %r33, %r336;
	ld.shared.u8 	%r338, [%r337];
	ld.shared.u8 	%r339, [%r337+1];
	ld.shared.u8 	%r340, [%r337+2];
	ld.shared.s8 	%r341, [_ZZ5sobelPhS_jjjE11shared_mask+60];
	mul.lo.s32 	%r342, %r341, %r338;
	cvt.rn.f32.s32 	%f375, %r342;
	add.f32 	%f542, %f542, %f375;
	mul.lo.s32 	%r343, %r341, %r339;
	cvt.rn.f32.s32 	%f376, %r343;
	add.f32 	%f541, %f541, %f376;
	mul.lo.s32 	%r344, %r341, %r340;
	cvt.rn.f32.s32 	%f377, %r344;
	add.f32 	%f540, %f540, %f377;
$L__BB0_66:
	ld.param.u32 	%r625, [_Z5sobelPhS_jjj_param_2];
	setp.lt.s32 	%p127, %r21, 0;
	setp.ge.s32 	%p128, %r21, %r32;
	or.pred  	%p129, %p127, %p128;
	setp.lt.u32 	%p130, %r22, 2;
	setp.ge.s32 	%p131, %r323, %r625;
	or.pred  	%p132, %p130, %p131;
	or.pred  	%p134, %p129, %p132;
	@%p134 bra 	$L__BB0_68;
	mov.u32 	%r346, _ZZ5sobelPhS_jjjE8shared_s;
	mad.lo.s32 	%r347, %r24, %r33, %r346;
	ld.shared.u8 	%r348, [%r347];
	ld.shared.u8 	%r349, [%r347+1];
	ld.shared.u8 	%r350, [%r347+2];
	ld.shared.s8 	%r351, [_ZZ5sobelPhS_jjjE11shared_mask+70];
	mul.lo.s32 	%r352, %r351, %r348;
	cvt.rn.f32.s32 	%f378, %r352;
	add.f32 	%f542, %f542, %f378;
	mul.lo.s32 	%r353, %r351, %r349;
	cvt.rn.f32.s32 	%f379, %r353;
	add.f32 	%f541, %f541, %f379;
	mul.lo.s32 	%r354, %r351, %r350;
	cvt.rn.f32.s32 	%f380, %r354;
	add.f32 	%f540, %f540, %f380;
$L__BB0_68:
	ld.param.u32 	%r626, [_Z5sobelPhS_jjj_param_2];
	setp.lt.s32 	%p135, %r21, -1;
	add.s32 	%r355, %r21, 1;
	setp.ge.s32 	%p136, %r355, %r32;
	or.pred  	%p137, %p135, %p136;
	setp.lt.u32 	%p138, %r22, 2;
	setp.ge.s32 	%p139, %r323, %r626;
	or.pred  	%p140, %p138, %p139;
	or.pred  	%p142, %p137, %p140;
	@%p142 bra 	$L__BB0_70;
	mad.lo.s32 	%r357, %r33, %r24, %r33;
	mov.u32 	%r358, _ZZ5sobelPhS_jjjE8shared_s;
	add.s32 	%r359, %r358, %r357;
	ld.shared.u8 	%r360, [%r359];
	ld.shared.u8 	%r361, [%r359+1];
	ld.shared.u8 	%r362, [%r359+2];
	ld.shared.s8 	%r363, [_ZZ5sobelPhS_jjjE11shared_mask+80];
	mul.lo.s32 	%r364, %r363, %r360;
	cvt.rn.f32.s32 	%f381, %r364;
	add.f32 	%f542, %f542, %f381;
	mul.lo.s32 	%r365, %r363, %r361;
	cvt.rn.f32.s32 	%f382, %r365;
	add.f32 	%f541, %f541, %f382;
	mul.lo.s32 	%r366, %r363, %r362;
	cvt.rn.f32.s32 	%f383, %r366;
	add.f32 	%f540, %f540, %f383;
$L__BB0_70:
	ld.param.u32 	%r627, [_Z5sobelPhS_jjj_param_2];
	setp.lt.s32 	%p143, %r21, -2;
	add.s32 	%r367, %r21, 2;
	setp.ge.s32 	%p144, %r367, %r32;
	or.pred  	%p145, %p143, %p144;
	setp.lt.u32 	%p146, %r22, 2;
	setp.ge.s32 	%p147, %r323, %r627;
	or.pred  	%p148, %p146, %p147;
	or.pred  	%p150, %p145, %p148;
	@%p150 bra 	$L__BB0_72;
	add.s32 	%r369, %r24, 2;
	mov.u32 	%r370, _ZZ5sobelPhS_jjjE8shared_s;
	mad.lo.s32 	%r371, %r369, %r33, %r370;
	ld.shared.u8 	%r372, [%r371];
	ld.shared.u8 	%r373, [%r371+1];
	ld.shared.u8 	%r374, [%r371+2];
	ld.shared.s8 	%r375, [_ZZ5sobelPhS_jjjE11shared_mask+90];
	mul.lo.s32 	%r376, %r375, %r372;
	cvt.rn.f32.s32 	%f384, %r376;
	add.f32 	%f542, %f542, %f384;
	mul.lo.s32 	%r377, %r375, %r373;
	cvt.rn.f32.s32 	%f385, %r377;
	add.f32 	%f541, %f541, %f385;
	mul.lo.s32 	%r378, %r375, %r374;
	cvt.rn.f32.s32 	%f386, %r378;
	add.f32 	%f540, %f540, %f386;
$L__BB0_72:
	ld.param.u32 	%r628, [_Z5sobelPhS_jjj_param_2];
	setp.lt.s32 	%p151, %r21, 2;
	setp.ge.s32 	%p152, %r322, %r32;
	or.pred  	%p153, %p151, %p152;
	setp.eq.s32 	%p154, %r22, 0;
	setp.gt.s32 	%p155, %r22, %r628;
	or.pred  	%p156, %p154, %p155;
	or.pred  	%p157, %p153, %p156;
	@%p157 bra 	$L__BB0_74;
	add.s32 	%r380, %r24, 10;
	mov.u32 	%r381, _ZZ5sobelPhS_jjjE8shared_s;
	mad.lo.s32 	%r382, %r380, %r33, %r381;
	ld.shared.u8 	%r383, [%r382];
	ld.shared.u8 	%r384, [%r382+1];
	ld.shared.u8 	%r385, [%r382+2];
	ld.shared.s8 	%r386, [_ZZ5sobelPhS_jjjE11shared_mask+52];
	mul.lo.s32 	%r387, %r386, %r383;
	cvt.rn.f32.s32 	%f387, %r387;
	add.f32 	%f542, %f542, %f387;
	mul.lo.s32 	%r388, %r386, %r384;
	cvt.rn.f32.s32 	%f388, %r388;
	add.f32 	%f541, %f541, %f388;
	mul.lo.s32 	%r389, %r386, %r385;
	cvt.rn.f32.s32 	%f389, %r389;
	add.f32 	%f540, %f540, %f389;
$L__BB0_74:
	ld.param.u32 	%r629, [_Z5sobelPhS_jjj_param_2];
	setp.lt.s32 	%p158, %r21, 1;
	setp.gt.s32 	%p159, %r21, %r32;
	or.pred  	%p160, %p158, %p159;
	setp.eq.s32 	%p161, %r22, 0;
	setp.gt.s32 	%p162, %r22, %r629;
	or.pred  	%p163, %p161, %p162;
	or.pred  	%p164, %p160, %p163;
	@%p164 bra 	$L__BB0_76;
	add.s32 	%r390, %r24, 11;
	mov.u32 	%r391, _ZZ5sobelPhS_jjjE8shared_s;
	mad.lo.s32 	%r392, %r390, %r33, %r391;
	ld.shared.u8 	%r393, [%r392];
	ld.shared.u8 	%r394, [%r392+1];
	ld.shared.u8 	%r395, [%r392+2];
	ld.shared.s8 	%r396, [_ZZ5sobelPhS_jjjE11shared_mask+62];
	mul.lo.s32 	%r397, %r396, %r393;
	cvt.rn.f32.s32 	%f390, %r397;
	add.f32 	%f542, %f542, %f390;
	mul.lo.s32 	%r398, %r396, %r394;
	cvt.rn.f32.s32 	%f391, %r398;
	add.f32 	%f541, %f541, %f391;
	mul.lo.s32 	%r399, %r396, %r395;
	cvt.rn.f32.s32 	%f392, %r399;
	add.f32 	%f540, %f540, %f392;
$L__BB0_76:
	ld.param.u32 	%r630, [_Z5sobelPhS_jjj_param_2];
	setp.lt.s32 	%p165, %r21, 0;
	setp.ge.s32 	%p166, %r21, %r32;
	or.pred  	%p167, %p165, %p166;
	setp.eq.s32 	%p168, %r22, 0;
	setp.gt.s32 	%p169, %r22, %r630;
	or.pred  	%p170, %p168, %p169;
	or.pred  	%p171, %p167, %p170;
	@%p171 bra 	$L__BB0_78;
	mov.u32 	%r400, _ZZ5sobelPhS_jjjE8shared_s;
	mad.lo.s32 	%r401, %r25, %r33, %r400;
	ld.shared.u8 	%r402, [%r401];
	ld.shared.u8 	%r403, [%r401+1];
	ld.shared.u8 	%r404, [%r401+2];
	ld.shared.s8 	%r405, [_ZZ5sobelPhS_jjjE11shared_mask+72];
	mul.lo.s32 	%r406, %r405, %r402;
	cvt.rn.f32.s32 	%f393, %r406;
	add.f32 	%f542, %f542, %f393;
	mul.lo.s32 	%r407, %r405, %r403;
	cvt.rn.f32.s32 	%f394, %r407;
	add.f32 	%f541, %f541, %f394;
	mul.lo.s32 	%r408, %r405, %r404;
	cvt.rn.f32.s32 	%f395, %r408;
	add.f32 	%f540, %f540, %f395;
$L__BB0_78:
	ld.param.u32 	%r631, [_Z5sobelPhS_jjj_param_2];
	setp.lt.s32 	%p172, %r21, -1;
	setp.ge.s32 	%p173, %r355, %r32;
	or.pred  	%p174, %p172, %p173;
	setp.eq.s32 	%p175, %r22, 0;
	setp.gt.s32 	%p176, %r22, %r631;
	or.pred  	%p177, %p175, %p176;
	or.pred  	%p178, %p174, %p177;
	@%p178 bra 	$L__BB0_80;
	add.s32 	%r410, %r24, 13;
	mov.u32 	%r411, _ZZ5sobelPhS_jjjE8shared_s;
	mad.lo.s32 	%r412, %r410, %r33, %r411;
	ld.shared.u8 	%r413, [%r412];
	ld.shared.u8 	%r414, [%r412+1];
	ld.shared.u8 	%r415, [%r412+2];
	ld.shared.s8 	%r416, [_ZZ5sobelPhS_jjjE11shared_mask+82];
	mul.lo.s32 	%r417, %r416, %r413;
	cvt.rn.f32.s32 	%f396, %r417;
	add.f32 	%f542, %f542, %f396;
	mul.lo.s32 	%r418, %r416, %r414;
	cvt.rn.f32.s32 	%f397, %r418;
	add.f32 	%f541, %f541, %f397;
	mul.lo.s32 	%r419, %r416, %r415;
	cvt.rn.f32.s32 	%f398, %r419;
	add.f32 	%f540, %f540, %f398;
$L__BB0_80:
	ld.param.u32 	%r632, [_Z5sobelPhS_jjj_param_2];
	setp.lt.s32 	%p179, %r21, -2;
	setp.ge.s32 	%p180, %r367, %r32;
	or.pred  	%p181, %p179, %p180;
	setp.eq.s32 	%p182, %r22, 0;
	setp.gt.s32 	%p183, %r22, %r632;
	or.pred  	%p184, %p182, %p183;
	or.pred  	%p185, %p181, %p184;
	@%p185 bra 	$L__BB0_82;
	add.s32 	%r421, %r24, 14;
	mov.u32 	%r422, _ZZ5sobelPhS_jjjE8shared_s;
	mad.lo.s32 	%r423, %r421, %r33, %r422;
	ld.shared.u8 	%r424, [%r423];
	ld.shared.u8 	%r425, [%r423+1];
	ld.shared.u8 	%r426, [%r423+2];
	ld.shared.s8 	%r427, [_ZZ5sobelPhS_jjjE11shared_mask+92];
	mul.lo.s32 	%r428, %r427, %r424;
	cvt.rn.f32.s32 	%f399, %r428;
	add.f32 	%f542, %f542, %f399;
	mul.lo.s32 	%r429, %r427, %r425;
	cvt.rn.f32.s32 	%f400, %r429;
	add.f32 	%f541, %f541, %f400;
	mul.lo.s32 	%r430, %r427, %r426;
	cvt.rn.f32.s32 	%f401, %r430;
	add.f32 	%f540, %f540, %f401;
$L__BB0_82:
	ld.param.u32 	%r633, [_Z5sobelPhS_jjj_param_2];
	setp.lt.s32 	%p186, %r21, 2;
	setp.ge.s32 	%p187, %r322, %r32;
	setp.ge.s32 	%p188, %r22, %r633;
	or.pred  	%p189, %p187, %p188;
	or.pred  	%p190, %p189, %p186;
	@%p190 bra 	$L__BB0_84;
	add.s32 	%r432, %r24, 22;
	mov.u32 	%r433, _ZZ5sobelPhS_jjjE8shared_s;
	mad.lo.s32 	%r434, %r432, %r33, %r433;
	ld.shared.u8 	%r435, [%r434];
	ld.shared.u8 	%r436, [%r434+1];
	ld.shared.u8 	%r437, [%r434+2];
	ld.shared.s8 	%r438, [_ZZ5sobelPhS_jjjE11shared_mask+54];
	mul.lo.s32 	%r439, %r438, %r435;
	cvt.rn.f32.s32 	%f402, %r439;
	add.f32 	%f542, %f542, %f402;
	mul.lo.s32 	%r440, %r438, %r436;
	cvt.rn.f32.s32 	%f403, %r440;
	add.f32 	%f541, %f541, %f403;
	mul.lo.s32 	%r441, %r438, %r437;
	cvt.rn.f32.s32 	%f404, %r441;
	add.f32 	%f540, %f540, %f404;
$L__BB0_84:
	ld.param.u32 	%r634, [_Z5sobelPhS_jjj_param_2];
	setp.lt.s32 	%p191, %r21, 1;
	setp.gt.s32 	%p192, %r21, %r32;
	or.pred  	%p193, %p191, %p192;
	setp.ge.s32 	%p194, %r22, %r634;
	or.pred  	%p195, %p193, %p194;
	@%p195 bra 	$L__BB0_86;
	add.s32 	%r442, %r24, 23;
	mov.u32 	%r443, _ZZ5sobelPhS_jjjE8shared_s;
	mad.lo.s32 	%r444, %r442, %r33, %r443;
	ld.shared.u8 	%r445, [%r444];
	ld.shared.u8 	%r446, [%r444+1];
	ld.shared.u8 	%r447, [%r444+2];
	ld.shared.s8 	%r448, [_ZZ5sobelPhS_jjjE11shared_mask+64];
	mul.lo.s32 	%r449, %r448, %r445;
	cvt.rn.f32.s32 	%f405, %r449;
	add.f32 	%f542, %f542, %f405;
	mul.lo.s32 	%r450, %r448, %r446;
	cvt.rn.f32.s32 	%f406, %r450;
	add.f32 	%f541, %f541, %f406;
	mul.lo.s32 	%r451, %r448, %r447;
	cvt.rn.f32.s32 	%f407, %r451;
	add.f32 	%f540, %f540, %f407;
$L__BB0_86:
	ld.param.u32 	%r635, [_Z5sobelPhS_jjj_param_2];
	setp.lt.s32 	%p196, %r21, 0;
	setp.ge.s32 	%p197, %r21, %r32;
	setp.ge.s32 	%p198, %r22, %r635;
	or.pred  	%p199, %p197, %p198;
	or.pred  	%p200, %p199, %p196;
	@%p200 bra 	$L__BB0_88;
	mov.u32 	%r452, _ZZ5sobelPhS_jjjE8shared_s;
	mad.lo.s32 	%r453, %r26, %r33, %r452;
	ld.shared.u8 	%r454, [%r453];
	ld.shared.u8 	%r455, [%r453+1];
	ld.shared.u8 	%r456, [%r453+2];
	ld.shared.s8 	%r457, [_ZZ5sobelPhS_jjjE11shared_mask+74];
	mul.lo.s32 	%r458, %r457, %r454;
	cvt.rn.f32.s32 	%f408, %r458;
	add.f32 	%f542, %f542, %f408;
	mul.lo.s32 	%r459, %r457, %r455;
	cvt.rn.f32.s32 	%f409, %r459;
	add.f32 	%f541, %f541, %f409;
	mul.lo.s32 	%r460, %r457, %r456;
	cvt.rn.f32.s32 	%f410, %r460;
	add.f32 	%f540, %f540, %f410;
$L__BB0_88:
	ld.param.u32 	%r636, [_Z5sobelPhS_jjj_param_2];
	setp.lt.s32 	%p201, %r21, -1;
	setp.ge.s32 	%p202, %r355, %r32;
	setp.ge.s32 	%p203, %r22, %r636;
	or.pred  	%p204, %p202, %p203;
	or.pred  	%p205, %p204, %p201;
	@%p205 bra 	$L__BB0_90;
	add.s32 	%r462, %r24, 25;
	mov.u32 	%r463, _ZZ5sobelPhS_jjjE8shared_s;
	mad.lo.s32 	%r464, %r462, %r33, %r463;
	ld.shared.u8 	%r465, [%r464];
	ld.shared.u8 	%r466, [%r464+1];
	ld.shared.u8 	%r467, [%r464+2];
	ld.shared.s8 	%r468, [_ZZ5sobelPhS_jjjE11shared_mask+84];
	mul.lo.s32 	%r469, %r468, %r465;
	cvt.rn.f32.s32 	%f411, %r469;
	add.f32 	%f542, %f542, %f411;
	mul.lo.s32 	%r470, %r468, %r466;
	cvt.rn.f32.s32 	%f412, %r470;
	add.f32 	%f541, %f541, %f412;
	mul.lo.s32 	%r471, %r468, %r467;
	cvt.rn.f32.s32 	%f413, %r471;
	add.f32 	%f540, %f540, %f413;
$L__BB0_90:
	ld.param.u32 	%r637, [_Z5sobelPhS_jjj_param_2];
	setp.lt.s32 	%p206, %r21, -2;
	setp.ge.s32 	%p207, %r367, %r32;
	setp.ge.s32 	%p208, %r22, %r637;
	or.pred  	%p209, %p207, %p208;
	or.pred  	%p210, %p209, %p206;
	@%p210 bra 	$L__BB0_92;
	add.s32 	%r473, %r24, 26;
	mov.u32 	%r474, _ZZ5sobelPhS_jjjE8shared_s;
	mad.lo.s32 	%r475, %r473, %r33, %r474;
	ld.shared.u8 	%r476, [%r475];
	ld.shared.u8 	%r477, [%r475+1];
	ld.shared.u8 	%r478, [%r475+2];
	ld.shared.s8 	%r479, [_ZZ5sobelPhS_jjjE11shared_mask+94];
	mul.lo.s32 	%r480, %r479, %r476;
	cvt.rn.f32.s32 	%f414, %r480;
	add.f32 	%f542, %f542, %f414;
	mul.lo.s32 	%r481, %r479, %r477;
	cvt.rn.f32.s32 	%f415, %r481;
	add.f32 	%f541, %f541, %f415;
	mul.lo.s32 	%r482, %r479, %r478;
	cvt.rn.f32.s32 	%f416, %r482;
	add.f32 	%f540, %f540, %f416;
$L__BB0_92:
	ld.param.u32 	%r638, [_Z5sobelPhS_jjj_param_2];
	setp.lt.s32 	%p211, %r21, 2;
	setp.ge.s32 	%p212, %r322, %r32;
	add.s32 	%r484, %r22, 1;
	setp.ge.s32 	%p213, %r484, %r638;
	or.pred  	%p214, %p212, %p213;
	or.pred  	%p215, %p214, %p211;
	@%p215 bra 	$L__BB0_94;
	add.s32 	%r485, %r24, 34;
	mov.u32 	%r486, _ZZ5sobelPhS_jjjE8shared_s;
	mad.lo.s32 	%r487, %r485, %r33, %r486;
	ld.shared.u8 	%r488, [%r487];
	ld.shared.u8 	%r489, [%r487+1];
	ld.shared.u8 	%r490, [%r487+2];
	ld.shared.s8 	%r491, [_ZZ5sobelPhS_jjjE11shared_mask+56];
	mul.lo.s32 	%r492, %r491, %r488;
	cvt.rn.f32.s32 	%f417, %r492;
	add.f32 	%f542, %f542, %f417;
	mul.lo.s32 	%r493, %r491, %r489;
	cvt.rn.f32.s32 	%f418, %r493;
	add.f32 	%f541, %f541, %f418;
	mul.lo.s32 	%r494, %r491, %r490;
	cvt.rn.f32.s32 	%f419, %r494;
	add.f32 	%f540, %f540, %f419;
$L__BB0_94:
	ld.param.u32 	%r639, [_Z5sobelPhS_jjj_param_2];
	setp.lt.s32 	%p216, %r21, 1;
	setp.gt.s32 	%p217, %r21, %r32;
	or.pred  	%p218, %p216, %p217;
	setp.ge.s32 	%p219, %r484, %r639;
	or.pred  	%p220, %p218, %p219;
	@%p220 bra 	$L__BB0_96;
	add.s32 	%r496, %r24, 35;
	mov.u32 	%r497, _ZZ5sobelPhS_jjjE8shared_s;
	mad.lo.s32 	%r498, %r496, %r33, %r497;
	ld.shared.u8 	%r499, [%r498];
	ld.shared.u8 	%r500, [%r498+1];
	ld.shared.u8 	%r501, [%r498+2];
	ld.shared.s8 	%r502, [_ZZ5sobelPhS_jjjE11shared_mask+66];
	mul.lo.s32 	%r503, %r502, %r499;
	cvt.rn.f32.s32 	%f420, %r503;
	add.f32 	%f542, %f542, %f420;
	mul.lo.s32 	%r504, %r502, %r500;
	cvt.rn.f32.s32 	%f421, %r504;
	add.f32 	%f541, %f541, %f421;
	mul.lo.s32 	%r505, %r502, %r501;
	cvt.rn.f32.s32 	%f422, %r505;
	add.f32 	%f540, %f540, %f422;
$L__BB0_96:
	ld.param.u32 	%r640, [_Z5sobelPhS_jjj_param_2];
	setp.lt.s32 	%p221, %r21, 0;
	setp.ge.s32 	%p222, %r21, %r32;
	setp.ge.s32 	%p223, %r484, %r640;
	or.pred  	%p224, %p222, %p223;
	or.pred  	%p225, %p224, %p221;
	@%p225 bra 	$L__BB0_98;
	mov.u32 	%r507, _ZZ5sobelPhS_jjjE8shared_s;
	mad.lo.s32 	%r508, %r28, %r33, %r507;
	ld.shared.u8 	%r509, [%r508];
	ld.shared.u8 	%r510, [%r508+1];
	ld.shared.u8 	%r511, [%r508+2];
	ld.shared.s8 	%r512, [_ZZ5sobelPhS_jjjE11shared_mask+76];
	mul.lo.s32 	%r513, %r512, %r509;
	cvt.rn.f32.s32 	%f423, %r513;
	add.f32 	%f542, %f542, %f423;
	mul.lo.s32 	%r514, %r512, %r510;
	cvt.rn.f32.s32 	%f424, %r514;
	add.f32 	%f541, %f541, %f424;
	mul.lo.s32 	%r515, %r512, %r511;
	cvt.rn.f32.s32 	%f425, %r515;
	add.f32 	%f540, %f540, %f425;
$L__BB0_98:
	ld.param.u32 	%r641, [_Z5sobelPhS_jjj_param_2];
	setp.lt.s32 	%p226, %r21, -1;
	setp.ge.s32 	%p227, %r355, %r32;
	setp.ge.s32 	%p228, %r484, %r641;
	or.pred  	%p229, %p227, %p228;
	or.pred  	%p230, %p229, %p226;
	@%p230 bra 	$L__BB0_100;
	add.s32 	%r518, %r24, 37;
	mov.u32 	%r519, _ZZ5sobelPhS_jjjE8shared_s;
	mad.lo.s32 	%r520, %r518, %r33, %r519;
	ld.shared.u8 	%r521, [%r520];
	ld.shared.u8 	%r522, [%r520+1];
	ld.shared.u8 	%r523, [%r520+2];
	ld.shared.s8 	%r524, [_ZZ5sobelPhS_jjjE11shared_mask+86];
	mul.lo.s32 	%r525, %r524, %r521;
	cvt.rn.f32.s32 	%f426, %r525;
	add.f32 	%f542, %f542, %f426;
	mul.lo.s32 	%r526, %r524, %r522;
	cvt.rn.f32.s32 	%f427, %r526;
	add.f32 	%f541, %f541, %f427;
	mul.lo.s32 	%r527, %r524, %r523;
	cvt.rn.f32.s32 	%f428, %r527;
	add.f32 	%f540, %f540, %f428;
$L__BB0_100:
	ld.param.u32 	%r642, [_Z5sobelPhS_jjj_param_2];
	setp.lt.s32 	%p231, %r21, -2;
	setp.ge.s32 	%p232, %r367, %r32;
	setp.ge.s32 	%p233, %r484, %r642;
	or.pred  	%p234, %p232, %p233;
	or.pred  	%p235, %p234, %p231;
	@%p235 bra 	$L__BB0_102;
	add.s32 	%r530, %r24, 38;
	mov.u32 	%r531, _ZZ5sobelPhS_jjjE8shared_s;
	mad.lo.s32 	%r532, %r530, %r33, %r531;
	ld.shared.u8 	%r533, [%r532];
	ld.shared.u8 	%r534, [%r532+1];
	ld.shared.u8 	%r535, [%r532+2];
	ld.shared.s8 	%r536, [_ZZ5sobelPhS_jjjE11shared_mask+96];
	mul.lo.s32 	%r537, %r536, %r533;
	cvt.rn.f32.s32 	%f429, %r537;
	add.f32 	%f542, %f542, %f429;
	mul.lo.s32 	%r538, %r536, %r534;
	cvt.rn.f32.s32 	%f430, %r538;
	add.f32 	%f541, %f541, %f430;
	mul.lo.s32 	%r539, %r536, %r535;
	cvt.rn.f32.s32 	%f431, %r539;
	add.f32 	%f540, %f540, %f431;
$L__BB0_102:
	ld.param.u32 	%r643, [_Z5sobelPhS_jjj_param_2];
	setp.lt.s32 	%p236, %r21, 2;
	setp.ge.s32 	%p237, %r322, %r32;
	setp.ge.s32 	%p238, %r29, %r643;
	or.pred  	%p239, %p237, %p238;
	or.pred  	%p240, %p239, %p236;
	@%p240 bra 	$L__BB0_104;
	add.s32 	%r542, %r24, 46;
	mov.u32 	%r543, _ZZ5sobelPhS_jjjE8shared_s;
	mad.lo.s32 	%r544, %r542, %r33, %r543;
	ld.shared.u8 	%r545, [%r544];
	ld.shared.u8 	%r546, [%r544+1];
	ld.shared.u8 	%r547, [%r544+2];
	ld.shared.s8 	%r548, [_ZZ5sobelPhS_jjjE11shared_mask+58];
	mul.lo.s32 	%r549, %r548, %r545;
	cvt.rn.f32.s32 	%f432, %r549;
	add.f32 	%f542, %f542, %f432;
	mul.lo.s32 	%r550, %r548, %r546;
	cvt.rn.f32.s32 	%f433, %r550;
	add.f32 	%f541, %f541, %f433;
	mul.lo.s32 	%r551, %r548, %r547;
	cvt.rn.f32.s32 	%f434, %r551;
	add.f32 	%f540, %f540, %f434;
$L__BB0_104:
	ld.param.u32 	%r644, [_Z5sobelPhS_jjj_param_2];
	setp.lt.s32 	%p241, %r21, 1;
	setp.gt.s32 	%p242, %r21, %r32;
	or.pred  	%p243, %p241, %p242;
	setp.ge.s32 	%p244, %r29, %r644;
	or.pred  	%p245, %p243, %p244;
	@%p245 bra 	$L__BB0_106;
	add.s32 	%r553, %r24, 47;
	mov.u32 	%r554, _ZZ5sobelPhS_jjjE8shared_s;
	mad.lo.s32 	%r555, %r553, %r33, %r554;
	ld.shared.u8 	%r556, [%r555];
	ld.shared.u8 	%r557, [%r555+1];
	ld.shared.u8 	%r558, [%r555+2];
	ld.shared.s8 	%r559, [_ZZ5sobelPhS_jjjE11shared_mask+68];
	mul.lo.s32 	%r560, %r559, %r556;
	cvt.rn.f32.s32 	%f435, %r560;
	add.f32 	%f542, %f542, %f435;
	mul.lo.s32 	%r561, %r559, %r557;
	cvt.rn.f32.s32 	%f436, %r561;
	add.f32 	%f541, %f541, %f436;
	mul.lo.s32 	%r562, %r559, %r558;
	cvt.rn.f32.s32 	%f437, %r562;
	add.f32 	%f540, %f540, %f437;
$L__BB0_106:
	ld.param.u32 	%r645, [_Z5sobelPhS_jjj_param_2];
	setp.lt.s32 	%p246, %r21, 0;
	setp.ge.s32 	%p247, %r21, %r32;
	setp.ge.s32 	%p248, %r29, %r645;
	or.pred  	%p249, %p247, %p248;
	or.pred  	%p250, %p249, %p246;
	@%p250 bra 	$L__BB0_108;
	mov.u32 	%r564, _ZZ5sobelPhS_jjjE8shared_s;
	mad.lo.s32 	%r565, %r30, %r33, %r564;
	ld.shared.u8 	%r566, [%r565];
	ld.shared.u8 	%r567, [%r565+1];
	ld.shared.u8 	%r568, [%r565+2];
	ld.shared.s8 	%r569, [_ZZ5sobelPhS_jjjE11shared_mask+78];
	mul.lo.s32 	%r570, %r569, %r566;
	cvt.rn.f32.s32 	%f438, %r570;
	add.f32 	%f542, %f542, %f438;
	mul.lo.s32 	%r571, %r569, %r567;
	cvt.rn.f32.s32 	%f439, %r571;
	add.f32 	%f541, %f541, %f439;
	mul.lo.s32 	%r572, %r569, %r568;
	cvt.rn.f32.s32 	%f440, %r572;
	add.f32 	%f540, %f540, %f440;
$L__BB0_108:
	ld.param.u32 	%r646, [_Z5sobelPhS_jjj_param_2];
	setp.lt.s32 	%p251, %r21, -1;
	setp.ge.s32 	%p252, %r355, %r32;
	setp.ge.s32 	%p253, %r29, %r646;
	or.pred  	%p254, %p252, %p253;
	or.pred  	%p255, %p254, %p251;
	@%p255 bra 	$L__BB0_110;
	add.s32 	%r575, %r24, 49;
	mov.u32 	%r576, _ZZ5sobelPhS_jjjE8shared_s;
	mad.lo.s32 	%r577, %r575, %r33, %r576;
	ld.shared.u8 	%r578, [%r577];
	ld.shared.u8 	%r579, [%r577+1];
	ld.shared.u8 	%r580, [%r577+2];
	ld.shared.s8 	%r581, [_ZZ5sobelPhS_jjjE11shared_mask+88];
	mul.lo.s32 	%r582, %r581, %r578;
	cvt.rn.f32.s32 	%f441, %r582;
	add.f32 	%f542, %f542, %f441;
	mul.lo.s32 	%r583, %r581, %r579;
	cvt.rn.f32.s32 	%f442, %r583;
	add.f32 	%f541, %f541, %f442;
	mul.lo.s32 	%r584, %r581, %r580;
	cvt.rn.f32.s32 	%f443, %r584;
	add.f32 	%f540, %f540, %f443;
$L__BB0_110:
	@%p7 bra 	$L__BB0_112;
	add.s32 	%r585, %r24, 50;
	mov.u32 	%r586, _ZZ5sobelPhS_jjjE8shared_s;
	mad.lo.s32 	%r587, %r585, %r33, %r586;
	ld.shared.u8 	%r588, [%r587];
	ld.shared.u8 	%r589, [%r587+1];
	ld.shared.u8 	%r590, [%r587+2];
	ld.shared.s8 	%r591, [_ZZ5sobelPhS_jjjE11shared_mask+98];
	mul.lo.s32 	%r592, %r591, %r588;
	cvt.rn.f32.s32 	%f444, %r592;
	add.f32 	%f542, %f542, %f444;
	mul.lo.s32 	%r593, %r591, %r589;
	cvt.rn.f32.s32 	%f445, %r593;
	add.f32 	%f541, %f541, %f445;
	mul.lo.s32 	%r594, %r591, %r590;
	cvt.rn.f32.s32 	%f446, %r594;
	add.f32 	%f540, %f540, %f446;
$L__BB0_112:
	cvta.to.global.u64 	%rd30, %rd2;
	fma.rn.f32 	%f447, %f467, %f467, 0f00000000;
	fma.rn.f32 	%f448, %f466, %f466, 0f00000000;
	fma.rn.f32 	%f449, %f465, %f465, 0f00000000;
	fma.rn.f32 	%f450, %f542, %f542, %f447;
	fma.rn.f32 	%f451, %f541, %f541, %f448;
	fma.rn.f32 	%f452, %f540, %f540, %f449;
	sqrt.rn.f32 	%f453, %f452;
	mul.f32 	%f454, %f453, 0f3E000000;
	sqrt.rn.f32 	%f455, %f451;
	mul.f32 	%f456, %f455, 0f3E000000;
	sqrt.rn.f32 	%f457, %f450;
	mul.f32 	%f458, %f457, 0f3E000000;
	setp.gt.f32 	%p256, %f454, 0f437F0000;
	selp.f32 	%f459, 0f437F0000, %f454, %p256;
	cvt.rzi.u32.f32 	%r595, %f459;
	setp.gt.f32 	%p257, %f456, 0f437F0000;
	selp.f32 	%f460, 0f437F0000, %f456, %p257;
	cvt.rzi.u32.f32 	%r596, %f460;
	setp.gt.f32 	%p258, %f458, 0f437F0000;
	selp.f32 	%f461, 0f437F0000, %f458, %p258;
	cvt.rzi.u32.f32 	%r597, %f461;
	mad.lo.s32 	%r598, %r32, %r22, %r21;
	mul.lo.s32 	%r599, %r598, %r33;
	cvt.u64.u32 	%rd31, %r599;
	add.s64 	%rd32, %rd30, %rd31;
	st.global.u8 	[%rd32], %r597;
	add.s32 	%r600, %r599, 1;
	cvt.u64.u32 	%rd33, %r600;
	add.s64 	%rd34, %rd30, %rd33;
	st.global.u8 	[%rd34], %r596;
	add.s32 	%r601, %r599, 2;
	cvt.u64.u32 	%rd35, %r601;
	add.s64 	%rd36, %rd30, %rd35;
	st.global.u8 	[%rd36], %r595;
$L__BB0_113:
	ret;

}


// ===== COMPILED SASS (sm_100) =====

	.target	sm_100

	.elftype	@"ET_EXEC"


//--------------------- .note.nv.tkinfo           --------------------------
	.section	.note.nv.tkinfo,"",@"SHT_NOTE"
	.sectionflags	@"SHF_NOTE_NV_TKINFO"
	.tkinfo
        /*0018*/ 	.word	0x00000002
        /*0030*/ 	.string	""
        /*0030*/ 	.string	"ptxas"
        /*0030*/ 	.string	"Cuda compilation tools, release 13.0, V13.0.88"
        /*0030*/ 	.string	"Build cuda_13.0.r13.0/compiler.36424714_0"
        /*0030*/ 	.string	"-arch sm_100 -m 64 "



//--------------------- .note.nv.cuinfo           --------------------------
	.section	.note.nv.cuinfo,"",@"SHT_NOTE"
	.sectionflags	@"SHF_NOTE_NV_CUINFO"
        /*0018*/ 	.short	0x0002
        /*001a*/ 	.short	0x0064
        /*001c*/ 	.short	0x0082
	.zero		2


//--------------------- .nv.info                  --------------------------
	.section	.nv.info,"",@"SHT_CUDA_INFO"
	.align	4


	//----- nvinfo : EIATTR_REGCOUNT
	.align		4
        /*0000*/ 	.byte	0x04, 0x2f
        /*0002*/ 	.short	(.L_2 - .L_1)
	.align		4
.L_1:
        /*0004*/ 	.word	index@(_Z5sobelPhS_jjj)
        /*0008*/ 	.word	0x00000024


	//----- nvinfo : EIATTR_FRAME_SIZE
	.align		4
.L_2:
        /*000c*/ 	.byte	0x04, 0x11
        /*000e*/ 	.short	(.L_4 - .L_3)
	.align		4
.L_3:
        /*0010*/ 	.word	index@($__internal_0_$__cuda_sm20_sqrt_rn_f32_slowpath)
        /*0014*/ 	.word	0x00000000


	//----- nvinfo : EIATTR_FRAME_SIZE
	.align		4
.L_4:
        /*0018*/ 	.byte	0x04, 0x11
        /*001a*/ 	.short	(.L_6 - .L_5)
	.align		4
.L_5:
        /*001c*/ 	.word	index@(_Z5sobelPhS_jjj)
        /*0020*/ 	.word	0x00000000


	//----- nvinfo : EIATTR_MIN_STACK_SIZE
	.align		4
.L_6:
        /*0024*/ 	.byte	0x04, 0x12
        /*0026*/ 	.short	(.L_8 - .L_7)
	.align		4
.L_7:
        /*0028*/ 	.word	index@(_Z5sobelPhS_jjj)
        /*002c*/ 	.word	0x00000000
.L_8:


//--------------------- .nv.compat                --------------------------
	.section	.nv.compat,"",@"SHT_CUDA_COMPAT_INFO"
	.align	4
        /*0000*/ 	.byte	0x02, 0x09, 0x00, 0x00, 0x02, 0x02, 0x01, 0x00, 0x02, 0x05, 0x05, 0x00, 0x03, 0x07, 0x01, 0x01
        /*0010*/ 	.byte	0x02, 0x03, 0x00, 0x00, 0x02, 0x06, 0x01, 0x00, 0x04, 0x0b, 0x08, 0x00, 0x01, 0x00, 0x00, 0x00
        /*0020*/ 	.byte	0x00, 0x00, 0x00, 0x00


//--------------------- .nv.info._Z5sobelPhS_jjj  --------------------------
	.section	.nv.info._Z5sobelPhS_jjj,"",@"SHT_CUDA_INFO"
	.sectionflags	@""
	.align	4


	//----- nvinfo : EIATTR_CUDA_API_VERSION
	.align		4
        /*0000*/ 	.byte	0x04, 0x37
        /*0002*/ 	.short	(.L_10 - .L_9)
.L_9:
        /*0004*/ 	.word	0x00000082


	//----- nvinfo : EIATTR_KPARAM_INFO
	.align		4
.L_10:
        /*0008*/ 	.byte	0x04, 0x17
        /*000a*/ 	.short	(.L_12 - .L_11)
.L_11:
        /*000c*/ 	.word	0x00000000
        /*0010*/ 	.short	0x0004
        /*0012*/ 	.short	0x0018
        /*0014*/ 	.byte	0x00, 0xf0, 0x11, 0x00


	//----- nvinfo : EIATTR_KPARAM_INFO
	.align		4
.L_12:
        /*0018*/ 	.byte	0x04, 0x17
        /*001a*/ 	.short	(.L_14 - .L_13)
.L_13:
        /*001c*/ 	.word	0x00000000
        /*0020*/ 	.short	0x0003
        /*0022*/ 	.short	0x0014
        /*0024*/ 	.byte	0x00, 0xf0, 0x11, 0x00


	//----- nvinfo : EIATTR_KPARAM_INFO
	.align		4
.L_14:
        /*0028*/ 	.byte	0x04, 0x17
        /*002a*/ 	.short	(.L_16 - .L_15)
.L_15:
        /*002c*/ 	.word	0x00000000
        /*0030*/ 	.short	0x0002
        /*0032*/ 	.short	0x0010
        /*0034*/ 	.byte	0x00, 0xf0, 0x11, 0x00


	//----- nvinfo : EIATTR_KPARAM_INFO
	.align		4
.L_16:
        /*0038*/ 	.byte	0x04, 0x17
        /*003a*/ 	.short	(.L_18 - .L_17)
.L_17:
        /*003c*/ 	.word	0x00000000
        /*0040*/ 	.short	0x0001
        /*0042*/ 	.short	0x0008
        /*0044*/ 	.byte	0x00, 0xf5, 0x21, 0x00


	//----- nvinfo : EIATTR_KPARAM_INFO
	.align		4
.L_18:
        /*0048*/ 	.byte	0x04, 0x17
        /*004a*/ 	.short	(.L_20 - .L_19)
.L_19:
        /*004c*/ 	.word	0x00000000
        /*0050*/ 	.short	0x0000
        /*0052*/ 	.short	0x0000
        /*0054*/ 	.byte	0x00, 0xf5, 0x21, 0x00


	//----- nvinfo : EIATTR_SPARSE_MMA_MASK
	.align		4
.L_20:
        /*0058*/ 	.byte	0x03, 0x50
        /*005a*/ 	.short	0x0000


	//----- nvinfo : EIATTR_MAXREG_COUNT
	.align		4
        /*005c*/ 	.byte	0x03, 0x1b
        /*005e*/ 	.short	0x00ff


	//----- nvinfo : EIATTR_NUM_BARRIERS
	.align		4
        /*0060*/ 	.byte	0x02, 0x4c
        /*0062*/ 	.byte	0x01
	.zero		1


	//----- nvinfo : EIATTR_MERCURY_ISA_VERSION
	.align		4
        /*0064*/ 	.byte	0x03, 0x5f
        /*0066*/ 	.short	0x0101


	//----- nvinfo : EIATTR_VRC_CTA_INIT_COUNT
	.align		4
        /*0068*/ 	.byte	0x02, 0x4a
	.zero		1
	.zero		1


	//----- nvinfo : EIATTR_EXIT_INSTR_OFFSETS
	.align		4
        /*006c*/ 	.byte	0x04, 0x1c
        /*006e*/ 	.short	(.L_22 - .L_21)


	//   ....[0]....
.L_21:
        /*0070*/ 	.word	0x00000be0


	//   ....[1]....
        /*0074*/ 	.word	0x00006170


	//----- nvinfo : EIATTR_CRS_STACK_SIZE
	.align		4
.L_22:
        /*0078*/ 	.byte	0x04, 0x1e
        /*007a*/ 	.short	(.L_24 - .L_23)
.L_23:
        /*007c*/ 	.word	0x00000000


	//----- nvinfo : EIATTR_CBANK_PARAM_SIZE
	.align		4
.L_24:
        /*0080*/ 	.byte	0x03, 0x19
        /*0082*/ 	.short	0x001c


	//----- nvinfo : EIATTR_PARAM_CBANK
	.align		4
        /*0084*/ 	.byte	0x04, 0x0a
        /*0086*/ 	.short	(.L_26 - .L_25)
	.align		4
.L_25:
        /*0088*/ 	.word	index@(.nv.constant0._Z5sobelPhS_jjj)
        /*008c*/ 	.short	0x0380
        /*008e*/ 	.short	0x001c


	//----- nvinfo : EIATTR_SW_WAR
	.align		4
.L_26:
        /*0090*/ 	.byte	0x04, 0x36
        /*0092*/ 	.short	(.L_28 - .L_27)
.L_27:
        /*0094*/ 	.word	0x00000008
.L_28:


//--------------------- .nv.callgraph             --------------------------
	.section	.nv.callgraph,"",@"SHT_CUDA_CALLGRAPH"
	.align	4
	.sectionentsize	8
	.align		4
        /*0000*/ 	.word	0x00000000
	.align		4
        /*0004*/ 	.word	0xffffffff
	.align		4
        /*0008*/ 	.word	0x00000000
	.align		4
        /*000c*/ 	.word	0xfffffffe
	.align		4
        /*0010*/ 	.word	0x00000000
	.align		4
        /*0014*/ 	.word	0xfffffffd
	.align		4
        /*0018*/ 	.word	0x00000000
	.align		4
        /*001c*/ 	.word	0xfffffffc


//--------------------- .nv.constant3             --------------------------
	.section	.nv.constant3,"a",@progbits
.nv.constant3:
	.type		mask,@object
	.size		mask,(.L_0 - mask)
mask:
        /*0000*/ 	.byte	0xff, 0xfc, 0xfa, 0xfc, 0xff, 0xfe, 0xf8, 0xf4, 0xf8, 0xfe, 0x00, 0x00, 0x00, 0x00, 0x00, 0x02
        /*0010*/ 	.byte	0x08, 0x0c, 0x08, 0x02, 0x01, 0x04, 0x06, 0x04, 0x01, 0xff, 0xfe, 0x00, 0x02, 0x01, 0xfc, 0xf8
        /*0020*/ 	.byte	0x00, 0x08, 0x04, 0xfa, 0xf4, 0x00, 0x0c, 0x06, 0xfc, 0xf8, 0x00, 0x08, 0x04, 0xff, 0xfe, 0x00
        /*0030*/ 	.byte	0x02, 0x01
.L_0:


//--------------------- .text._Z5sobelPhS_jjj     --------------------------
	.section	.text._Z5sobelPhS_jjj,"ax",@progbits
	.align	128
        .global         _Z5sobelPhS_jjj
        .type           _Z5sobelPhS_jjj,@function
        .size           _Z5sobelPhS_jjj,(.L_x_119 - _Z5sobelPhS_jjj)
        .other          _Z5sobelPhS_jjj,@"STO_CUDA_ENTRY STV_DEFAULT"
_Z5sobelPhS_jjj:
.text._Z5sobelPhS_jjj:
[----:B------:R-:W-:Y:S01]  /*0000*/  LDC R1, c[0x0][0x37c] ;  /* 0x0000df00ff017b82 */ /* 0x000fe20000000800 */
[----:B------:R-:W0:Y:S01]  /*0010*/  S2R R0, SR_TID.X ;  /* 0x0000000000007919 */ /* 0x000e220000002100 */
[----:B------:R-:W0:Y:S06]  /*0020*/  LDCU UR4, c[0x0][0x360] ;  /* 0x00006c00ff0477ac */ /* 0x000e2c0008000800 */
[----:B------:R-:W1:Y:S01]  /*0030*/  LDC R11, c[0x0][0x364] ;  /* 0x0000d900ff0b7b82 */ /* 0x000e620000000800 */
[----:B------:R-:W-:Y:S01]  /*0040*/  BSSY.RECONVERGENT B0, `(.L_x_0) ;  /* 0x0000021000007945 */ /* 0x000fe20003800200 */
[----:B------:R-:W0:Y:S01]  /*0050*/  S2R R3, SR_TID.Y ;  /* 0x0000000000037919 */ /* 0x000e220000002200 */
[----:B------:R-:W2:Y:S01]  /*0060*/  S2R R10, SR_CTAID.X ;  /* 0x00000000000a7919 */ /* 0x000ea20000002500 */
[----:B0-----:R-:W-:-:S05]  /*0070*/  IMAD R2, R3, UR4, R0 ;  /* 0x0000000403027c24 */ /* 0x001fca000f8e0200 */
[----:B------:R-:W-:-:S13]  /*0080*/  ISETP.GT.U32.AND P0, PT, R2, 0x31, PT ;  /* 0x000000310200780c */ /* 0x000fda0003f04070 */
[----:B-12---:R-:W-:Y:S05]  /*0090*/  @P0 BRA `(.L_x_1) ;  /* 0x00000000006c0947 */ /* 0x006fea0003800000 */
[C---:B------:R-:W-:Y:S01]  /*00a0*/  PRMT R4, R2.reuse, 0x9910, RZ ;  /* 0x0000991002047816 */ /* 0x040fe200000000ff */
[----:B------:R-:W0:Y:S01]  /*00b0*/  S2R R9, SR_CgaCtaId ;  /* 0x0000000000097919 */ /* 0x000e220000008800 */
[C---:B------:R-:W-:Y:S02]  /*00c0*/  ISETP.GE.U32.AND P1, PT, R2.reuse, 0x19, PT ;  /* 0x000000190200780c */ /* 0x040fe40003f26070 */
[----:B------:R-:W-:Y:S01]  /*00d0*/  ISETP.GT.U32.AND P0, PT, R2, 0x18, PT ;  /* 0x000000180200780c */ /* 0x000fe20003f04070 */
[----:B------:R-:W-:-:S03]  /*00e0*/  IMAD R4, R4, 0xcd, RZ ;  /* 0x000000cd04047824 */ /* 0x000fc600078e02ff */
[----:B------:R-:W-:Y:S02]  /*00f0*/  SEL R6, RZ, 0x1, !P0 ;  /* 0x00000001ff067807 */ /* 0x000fe40004000000 */
[----:B------:R-:W-:-:S04]  /*0100*/  LOP3.LUT R4, R4, 0xffff, RZ, 0xc0, !PT ;  /* 0x0000ffff04047812 */ /* 0x000fc800078ec0ff */
[----:B------:R-:W-:-:S04]  /*0110*/  SHF.R.U32.HI R4, RZ, 0xa, R4 ;  /* 0x0000000aff047819 */ /* 0x000fc80000011604 */
[C---:B------:R-:W-:Y:S02]  /*0120*/  PRMT R5, R4.reuse, 0x9910, RZ ;  /* 0x0000991004057816 */ /* 0x040fe400000000ff */
[----:B------:R-:W-:-:S03]  /*0130*/  LOP3.LUT R4, R4, 0xffff, RZ, 0xc0, !PT ;  /* 0x0000ffff04047812 */ /* 0x000fc600078ec0ff */
[----:B------:R-:W-:Y:S01]  /*0140*/  IMAD R5, R5, 0x5, RZ ;  /* 0x0000000505057824 */ /* 0x000fe200078e02ff */
[----:B------:R-:W-:-:S04]  /*0150*/  @P1 IADD3 R4, PT, PT, R4, -0x5, RZ ;  /* 0xfffffffb04041810 */ /* 0x000fc80007ffe0ff */
[----:B------:R-:W-:Y:S01]  /*0160*/  IADD3 R5, PT, PT, RZ, -R5, RZ ;  /* 0x80000005ff057210 */ /* 0x000fe20007ffe0ff */
[----:B------:R-:W-:-:S03]  /*0170*/  IMAD R7, R4, 0x5, RZ ;  /* 0x0000000504077824 */ /* 0x000fc600078e02ff */
[----:B------:R-:W-:Y:S01]  /*0180*/  PRMT R5, R5, 0x7710, RZ ;  /* 0x0000771005057816 */ /* 0x000fe200000000ff */
[----:B------:R-:W-:-:S03]  /*0190*/  IMAD R7, R6, 0x19, R7 ;  /* 0x0000001906077824 */ /* 0x000fc600078e0207 */
[----:B------:R-:W-:-:S04]  /*01a0*/  IADD3 R5, PT, PT, R2, R5, RZ ;  /* 0x0000000502057210 */ /* 0x000fc80007ffe0ff */
[----:B------:R-:W-:-:S04]  /*01b0*/  LOP3.LUT R8, R5, 0xff, RZ, 0xc0, !PT ;  /* 0x000000ff05087812 */ /* 0x000fc800078ec0ff */
[----:B------:R-:W-:Y:S02]  /*01c0*/  IADD3 R7, PT, PT, R7, R8, RZ ;  /* 0x0000000807077210 */ /* 0x000fe40007ffe0ff */
[----:B------:R-:W-:-:S04]  /*01d0*/  MOV R8, 0x400 ;  /* 0x0000040000087802 */ /* 0x000fc80000000f00 */
[----:B------:R-:W1:Y:S01]  /*01e0*/  LDC.S8 R7, c[0x3][R7] ;  /* 0x00c0000007077b82 */ /* 0x000e620000000200 */
[----:B0-----:R-:W-:-:S05]  /*01f0*/  LEA R9, R9, R8, 0x18 ;  /* 0x0000000809097211 */ /* 0x001fca00078ec0ff */
[----:B------:R-:W-:-:S04]  /*0200*/  IMAD R9, R6, 0x32, R9 ;  /* 0x0000003206097824 */ /* 0x000fc800078e0209 */
[----:B------:R-:W-:Y:S01]  /*0210*/  IMAD R9, R4, 0xa, R9 ;  /* 0x0000000a04097824 */ /* 0x000fe200078e0209 */
[----:B------:R-:W-:-:S04]  /*0220*/  LOP3.LUT R4, R5, 0xff, RZ, 0xc0, !PT ;  /* 0x000000ff05047812 */ /* 0x000fc800078ec0ff */
[----:B------:R-:W-:-:S05]  /*0230*/  LEA R4, R4, R9, 0x1 ;  /* 0x0000000904047211 */ /* 0x000fca00078e08ff */
[----:B-1----:R0:W-:Y:S02]  /*0240*/  STS.U16 [R4], R7 ;  /* 0x0000000704007388 */ /* 0x0021e40000000400 */
.L_x_1:
[----:B------:R-:W-:Y:S05]  /*0250*/  BSYNC.RECONVERGENT B0 ;  /* 0x0000000000007941 */ /* 0x000fea0003800200 */
.L_x_0:
[----:B------:R-:W1:Y:S01]  /*0260*/  S2UR UR5, SR_CTAID.Y ;  /* 0x00000000000579c3 */ /* 0x000e620000002600 */
[----:B------:R-:W-:Y:S01]  /*0270*/  ISETP.GT.U32.AND P0, PT, R2, 0x8f, PT ;  /* 0x0000008f0200780c */ /* 0x000fe20003f04070 */
[----:B------:R-:W2:Y:S01]  /*0280*/  LDCU.64 UR8, c[0x0][0x358] ;  /* 0x00006b00ff0877ac */ /* 0x000ea20008000a00 */
[----:B------:R-:W-:Y:S01]  /*0290*/  BSSY.RECONVERGENT B0, `(.L_x_2) ;  /* 0x000008e000007945 */ /* 0x000fe20003800200 */
[----:B0-----:R-:W-:Y:S02]  /*02a0*/  IMAD R7, R10, UR4, RZ ;  /* 0x000000040a077c24 */ /* 0x001fe4000f8e02ff */
[----:B-1----:R-:W-:-:S08]  /*02b0*/  IMAD R6, R11, UR5, RZ ;  /* 0x000000050b067c24 */ /* 0x002fd0000f8e02ff */
[----:B--2---:R-:W-:Y:S05]  /*02c0*/  @P0 BRA `(.L_x_3) ;  /* 0x0000000800280947 */ /* 0x004fea0003800000 */
[----:B------:R-:W-:Y:S01]  /*02d0*/  PRMT R4, R2, 0x9910, RZ ;  /* 0x0000991002047816 */ /* 0x000fe200000000ff */
[----:B------:R-:W-:Y:S01]  /*02e0*/  BSSY.RECONVERGENT B1, `(.L_x_4) ;  /* 0x000002f000017945 */ /* 0x000fe20003800200 */
[----:B------:R-:W-:-:S03]  /*02f0*/  IADD3 R9, PT, PT, R6, -0x2, RZ ;  /* 0xfffffffe06097810 */ /* 0x000fc60007ffe0ff */
[----:B------:R-:W-:-:S05]  /*0300*/  IMAD R4, R4, 0xab, RZ ;  /* 0x000000ab04047824 */ /* 0x000fca00078e02ff */
[----:B------:R-:W-:-:S04]  /*0310*/  LOP3.LUT R4, R4, 0xffff, RZ, 0xc0, !PT ;  /* 0x0000ffff04047812 */ /* 0x000fc800078ec0ff */
[----:B------:R-:W-:Y:S02]  /*0320*/  SHF.R.U32.HI R10, RZ, 0xb, R4 ;  /* 0x0000000bff0a7819 */ /* 0x000fe40000011604 */
[----:B------:R-:W0:Y:S02]  /*0330*/  LDC.64 R4, c[0x0][0x390] ;  /* 0x0000e400ff047b82 */ /* 0x000e240000000a00 */
[C---:B------:R-:W-:Y:S02]  /*0340*/  PRMT R8, R10.reuse, 0x9910, RZ ;  /* 0x000099100a087816 */ /* 0x040fe400000000ff */
[----:B------:R-:W-:-:S03]  /*0350*/  LOP3.LUT R17, R10, 0xffff, RZ, 0xc0, !PT ;  /* 0x0000ffff0a117812 */ /* 0x000fc600078ec0ff */
[----:B------:R-:W-:-:S04]  /*0360*/  IMAD R8, R8, 0xc, RZ ;  /* 0x0000000c08087824 */ /* 0x000fc800078e02ff */
[----:B------:R-:W-:-:S05]  /*0370*/  IMAD.MOV R8, RZ, RZ, -R8 ;  /* 0x000000ffff087224 */ /* 0x000fca00078e0a08 */
[----:B------:R-:W-:Y:S02]  /*0380*/  PRMT R11, R8, 0x7710, RZ ;  /* 0x00007710080b7816 */ /* 0x000fe400000000ff */
[----:B------:R-:W-:Y:S02]  /*0390*/  IADD3 R8, PT, PT, R7, -0x2, RZ ;  /* 0xfffffffe07087810 */ /* 0x000fe40007ffe0ff */
[----:B------:R-:W-:Y:S02]  /*03a0*/  IADD3 R11, PT, PT, R2, R11, RZ ;  /* 0x0000000b020b7210 */ /* 0x000fe40007ffe0ff */
[----:B------:R-:W-:Y:S02]  /*03b0*/  IADD3 R10, PT, PT, R8, R17, RZ ;  /* 0x00000011080a7210 */ /* 0x000fe40007ffe0ff */
[----:B------:R-:W-:Y:S02]  /*03c0*/  LOP3.LUT R16, R11, 0xff, RZ, 0xc0, !PT ;  /* 0x000000ff0b107812 */ /* 0x000fe400078ec0ff */
[----:B0-----:R-:W-:-:S02]  /*03d0*/  ISETP.GE.U32.AND P0, PT, R10, R5, PT ;  /* 0x000000050a00720c */ /* 0x001fc40003f06070 */
[----:B------:R-:W-:Y:S02]  /*03e0*/  IADD3 R11, PT, PT, R9, R16, RZ ;  /* 0x00000010090b7210 */ /* 0x000fe40007ffe0ff */
[----:B------:R-:W-:Y:S02]  /*03f0*/  ISETP.GT.AND P0, PT, R10, -0x1, !P0 ;  /* 0xffffffff0a00780c */ /* 0x000fe40004704270 */
[----:B------:R-:W-:-:S04]  /*0400*/  ISETP.GE.U32.AND P1, PT, R11, R4, PT ;  /* 0x000000040b00720c */ /* 0x000fc80003f26070 */
[----:B------:R-:W-:-:S04]  /*0410*/  ISETP.GT.AND P1, PT, R11, -0x1, !P1 ;  /* 0xffffffff0b00780c */ /* 0x000fc80004f24270 */
[----:B------:R-:W-:Y:S02]  /*0420*/  PLOP3.LUT P0, PT, P0, P1, PT, 0x80, 0x8 ;  /* 0x000000000008781c */ /* 0x000fe40000703070 */
[----:B------:R-:W-:-:S11]  /*0430*/  ISETP.GT.U32.AND P1, PT, R2, 0x4f, PT ;  /* 0x0000004f0200780c */ /* 0x000fd60003f24070 */
[----:B------:R-:W-:Y:S05]  /*0440*/  @!P0 BRA `(.L_x_5) ;  /* 0x0000000000608947 */ /* 0x000fea0003800000 */
[----:B------:R-:W0:Y:S01]  /*0450*/  LDCU UR4, c[0x0][0x398] ;  /* 0x00007300ff0477ac */ /* 0x000e220008000800 */
[----:B------:R-:W-:Y:S01]  /*0460*/  IMAD R10, R11, R5, R10 ;  /* 0x000000050b0a7224 */ /* 0x000fe200078e020a */
[----:B------:R-:W1:Y:S03]  /*0470*/  LDCU.64 UR6, c[0x0][0x380] ;  /* 0x00007000ff0677ac */ /* 0x000e660008000a00 */
[----:B0-----:R-:W-:-:S04]  /*0480*/  IMAD R10, R10, UR4, RZ ;  /* 0x000000040a0a7c24 */ /* 0x001fc8000f8e02ff */
[C---:B------:R-:W-:Y:S01]  /*0490*/  VIADD R12, R10.reuse, 0x1 ;  /* 0x000000010a0c7836 */ /* 0x040fe20000000000 */
[C---:B------:R-:W-:Y:S02]  /*04a0*/  IADD3 R14, PT, PT, R10.reuse, 0x2, RZ ;  /* 0x000000020a0e7810 */ /* 0x040fe40007ffe0ff */
[----:B-1----:R-:W-:Y:S02]  /*04b0*/  IADD3 R10, P0, PT, R10, UR6, RZ ;  /* 0x000000060a0a7c10 */ /* 0x002fe4000ff1e0ff */
[----:B------:R-:W-:Y:S02]  /*04c0*/  IADD3 R12, P2, PT, R12, UR6, RZ ;  /* 0x000000060c0c7c10 */ /* 0x000fe4000ff5e0ff */
[----:B------:R-:W-:Y:S02]  /*04d0*/  IADD3 R14, P3, PT, R14, UR6, RZ ;  /* 0x000000060e0e7c10 */ /* 0x000fe4000ff7e0ff */
[----:B------:R-:W-:Y:S02]  /*04e0*/  IADD3.X R11, PT, PT, RZ, UR7, RZ, P0, !PT ;  /* 0x00000007ff0b7c10 */ /* 0x000fe400087fe4ff */
[----:B------:R-:W-:-:S02]  /*04f0*/  IADD3.X R13, PT, PT, RZ, UR7, RZ, P2, !PT ;  /* 0x00000007ff0d7c10 */ /* 0x000fc400097fe4ff */
[----:B------:R-:W-:Y:S01]  /*0500*/  IADD3.X R15, PT, PT, RZ, UR7, RZ, P3, !PT ;  /* 0x00000007ff0f7c10 */ /* 0x000fe20009ffe4ff */
[----:B------:R-:W2:Y:S04]  /*0510*/  LDG.E.U8 R10, desc[UR8][R10.64] ;  /* 0x000000080a0a7981 */ /* 0x000ea8000c1e1100 */
[----:B------:R-:W3:Y:S04]  /*0520*/  LDG.E.U8 R12, desc[UR8][R12.64] ;  /* 0x000000080c0c7981 */ /* 0x000ee8000c1e1100 */
[----:B------:R-:W4:Y:S01]  /*0530*/  LDG.E.U8 R14, desc[UR8][R14.64] ;  /* 0x000000080e0e7981 */ /* 0x000f22000c1e1100 */
[----:B------:R-:W-:Y:S01]  /*0540*/  MOV R18, 0x400 ;  /* 0x0000040000127802 */ /* 0x000fe20000000f00 */
[----:B------:R-:W-:Y:S01]  /*0550*/  IMAD R16, R16, 0xc, R17 ;  /* 0x0000000c10107824 */ /* 0x000fe200078e0211 */
[----:B------:R-:W0:Y:S02]  /*0560*/  S2R R19, SR_CgaCtaId ;  /* 0x0000000000137919 */ /* 0x000e240000008800 */
[----:B------:R-:W-:-:S04]  /*0570*/  IADD3 R18, PT, PT, R18, 0x64, RZ ;  /* 0x0000006412127810 */ /* 0x000fc80007ffe0ff */
[----:B0-----:R-:W-:-:S05]  /*0580*/  LEA R19, R19, R18, 0x18 ;  /* 0x0000001213137211 */ /* 0x001fca00078ec0ff */
[----:B------:R-:W-:-:S05]  /*0590*/  IMAD R19, R16, 0x3, R19 ;  /* 0x0000000310137824 */ /* 0x000fca00078e0213 */
[----:B--2---:R0:W-:Y:S04]  /*05a0*/  STS.U8 [R19], R10 ;  /* 0x0000000a13007388 */ /* 0x0041e80000000000 */
[----:B---3--:R0:W-:Y:S04]  /*05b0*/  STS.U8 [R19+0x1], R12 ;  /* 0x0000010c13007388 */ /* 0x0081e80000000000 */
[----:B----4-:R0:W-:Y:S02]  /*05c0*/  STS.U8 [R19+0x2], R14 ;  /* 0x0000020e13007388 */ /* 0x0101e40000000000 */
.L_x_5:
[----:B------:R-:W-:Y:S05]  /*05d0*/  BSYNC.RECONVERGENT B1 ;  /* 0x0000000000017941 */ /* 0x000fea0003800200 */
.L_x_4:
[----:B------:R-:W-:Y:S05]  /*05e0*/  @P1 BRA `(.L_x_3) ;  /* 0x0000000400601947 */ /* 0x000fea0003800000 */
[----:B0-----:R-:W-:Y:S01]  /*05f0*/  VIADD R10, R2, 0x40 ;  /* 0x00000040020a7836 */ /* 0x001fe20000000000 */
[----:B------:R-:W-:Y:S04]  /*0600*/  BSSY.RECONVERGENT B1, `(.L_x_6) ;  /* 0x000002b000017945 */ /* 0x000fe80003800200 */
[----:B------:R-:W-:-:S05]  /*0610*/  LOP3.LUT R11, R10, 0xff, RZ, 0xc0, !PT ;  /* 0x000000ff0a0b7812 */ /* 0x000fca00078ec0ff */
[----:B------:R-:W-:-:S05]  /*0620*/  IMAD R11, R11, 0xab, RZ ;  /* 0x000000ab0b0b7824 */ /* 0x000fca00078e02ff */
[----:B------:R-:W-:-:S04]  /*0630*/  SHF.R.U32.HI R17, RZ, 0xb, R11 ;  /* 0x0000000bff117819 */ /* 0x000fc8000001160b */
[----:B------:R-:W-:-:S05]  /*0640*/  PRMT R11, R17, 0x9910, RZ ;  /* 0x00009910110b7816 */ /* 0x000fca00000000ff */
[----:B------:R-:W-:-:S05]  /*0650*/  IMAD R11, R11, 0xc, RZ ;  /* 0x0000000c0b0b7824 */ /* 0x000fca00078e02ff */
[----:B------:R-:W-:-:S04]  /*0660*/  IADD3 R11, PT, PT, RZ, -R11, RZ ;  /* 0x8000000bff0b7210 */ /* 0x000fc80007ffe0ff */
[----:B------:R-:W-:-:S04]  /*0670*/  PRMT R11, R11, 0x7710, RZ ;  /* 0x000077100b0b7816 */ /* 0x000fc800000000ff */
[----:B------:R-:W-:-:S04]  /*0680*/  IADD3 R10, PT, PT, R10, R11, RZ ;  /* 0x0000000b0a0a7210 */ /* 0x000fc80007ffe0ff */
[----:B------:R-:W-:Y:S02]  /*0690*/  LOP3.LUT R16, R10, 0xff, RZ, 0xc0, !PT ;  /* 0x000000ff0a107812 */ /* 0x000fe400078ec0ff */
[----:B------:R-:W-:Y:S02]  /*06a0*/  IADD3 R10, PT, PT, R8, R17, RZ ;  /* 0x00000011080a7210 */ /* 0x000fe40007ffe0ff */
[----:B------:R-:W-:Y:S02]  /*06b0*/  IADD3 R11, PT, PT, R9, R16, RZ ;  /* 0x00000010090b7210 */ /* 0x000fe40007ffe0ff */
[C---:B------:R-:W-:Y:S02]  /*06c0*/  ISETP.GE.U32.AND P0, PT, R10.reuse, R5, PT ;  /* 0x000000050a00720c */ /* 0x040fe40003f06070 */
[----:B------:R-:W-:Y:S02]  /*06d0*/  ISETP.GE.U32.AND P1, PT, R11, R4, PT ;  /* 0x000000040b00720c */ /* 0x000fe40003f26070 */
[----:B------:R-:W-:-:S02]  /*06e0*/  ISETP.GT.AND P0, PT, R10, -0x1, !P0 ;  /* 0xffffffff0a00780c */ /* 0x000fc40004704270 */
        /* <DEDUP_REMOVED lines=28> */
.L_x_7:
[----:B------:R-:W-:Y:S05]  /*08b0*/  BSYNC.RECONVERGENT B1 ;  /* 0x0000000000017941 */ /* 0x000fea0003800200 */
.L_x_6:
[----:B------:R-:W-:Y:S05]  /*08c0*/  @P1 BRA `(.L_x_3) ;  /* 0x0000000000a81947 */ /* 0x000fea0003800000 */
[----:B------:R-:W-:-:S04]  /*08d0*/  LOP3.LUT R2, R2, 0xff80, RZ, 0x3c, !PT ;  /* 0x0000ff8002027812 */ /* 0x000fc800078e3cff */
[----:B0-----:R-:W-:-:S05]  /*08e0*/  LOP3.LUT R10, R2, 0xff, RZ, 0xc0, !PT ;  /* 0x000000ff020a7812 */ /* 0x001fca00078ec0ff */
[----:B------:R-:W-:-:S05]  /*08f0*/  IMAD R10, R10, 0xab, RZ ;  /* 0x000000ab0a0a7824 */ /* 0x000fca00078e02ff */
[----:B------:R-:W-:-:S04]  /*0900*/  SHF.R.U32.HI R13, RZ, 0xb, R10 ;  /* 0x0000000bff0d7819 */ /* 0x000fc8000001160a */
[----:B------:R-:W-:Y:S02]  /*0910*/  PRMT R10, R13, 0x9910, RZ ;  /* 0x000099100d0a7816 */ /* 0x000fe400000000ff */
[----:B------:R-:W-:-:S03]  /*0920*/  IADD3 R8, PT, PT, R8, R13, RZ ;  /* 0x0000000d08087210 */ /* 0x000fc60007ffe0ff */
[----:B------:R-:W-:Y:S01]  /*0930*/  IMAD R10, R10, 0xc, RZ ;  /* 0x0000000c0a0a7824 */ /* 0x000fe200078e02ff */
[----:B------:R-:W-:-:S04]  /*0940*/  ISETP.GE.U32.AND P0, PT, R8, R5, PT ;  /* 0x000000050800720c */ /* 0x000fc80003f06070 */
[----:B------:R-:W-:Y:S02]  /*0950*/  IADD3 R10, PT, PT, RZ, -R10, RZ ;  /* 0x8000000aff0a7210 */ /* 0x000fe40007ffe0ff */
[----:B------:R-:W-:Y:S02]  /*0960*/  ISETP.GT.AND P0, PT, R8, -0x1, !P0 ;  /* 0xffffffff0800780c */ /* 0x000fe40004704270 */
[----:B------:R-:W-:-:S05]  /*0970*/  PRMT R11, R10, 0x7710, RZ ;  /* 0x000077100a0b7816 */ /* 0x000fca00000000ff */
[----:B------:R-:W-:-:S05]  /*0980*/  IMAD.IADD R2, R2, 0x1, R11 ;  /* 0x0000000102027824 */ /* 0x000fca00078e020b */
[----:B------:R-:W-:-:S04]  /*0990*/  LOP3.LUT R2, R2, 0xff, RZ, 0xc0, !PT ;  /* 0x000000ff02027812 */ /* 0x000fc800078ec0ff */
[----:B------:R-:W-:-:S04]  /*09a0*/  IADD3 R9, PT, PT, R9, R2, RZ ;  /* 0x0000000209097210 */ /* 0x000fc80007ffe0ff */
[----:B------:R-:W-:-:S04]  /*09b0*/  ISETP.GE.U32.AND P1, PT, R9, R4, PT ;  /* 0x000000040900720c */ /* 0x000fc80003f26070 */
[----:B------:R-:W-:-:S04]  /*09c0*/  ISETP.GT.AND P1, PT, R9, -0x1, !P1 ;  /* 0xffffffff0900780c */ /* 0x000fc80004f24270 */
[----:B------:R-:W-:-:S13]  /*09d0*/  PLOP3.LUT P0, PT, P0, P1, PT, 0x80, 0x8 ;  /* 0x000000000008781c */ /* 0x000fda0000703070 */
[----:B------:R-:W-:Y:S05]  /*09e0*/  @!P0 BRA `(.L_x_3) ;  /* 0x0000000000608947 */ /* 0x000fea0003800000 */
[----:B------:R-:W0:Y:S01]  /*09f0*/  LDCU UR4, c[0x0][0x398] ;  /* 0x00007300ff0477ac */ /* 0x000e220008000800 */
[----:B------:R-:W-:Y:S01]  /*0a00*/  IMAD R5, R9, R5, R8 ;  /* 0x0000000509057224 */ /* 0x000fe200078e0208 */
[----:B------:R-:W1:Y:S03]  /*0a10*/  LDCU.64 UR6, c[0x0][0x380] ;  /* 0x00007000ff0677ac */ /* 0x000e660008000a00 */
[----:B0-----:R-:W-:-:S05]  /*0a20*/  IMAD R5, R5, UR4, RZ ;  /* 0x0000000405057c24 */ /* 0x001fca000f8e02ff */
[C---:B------:R-:W-:Y:S02]  /*0a30*/  IADD3 R8, PT, PT, R5.reuse, 0x1, RZ ;  /* 0x0000000105087810 */ /* 0x040fe40007ffe0ff */
[C---:B------:R-:W-:Y:S02]  /*0a40*/  IADD3 R10, PT, PT, R5.reuse, 0x2, RZ ;  /* 0x00000002050a7810 */ /* 0x040fe40007ffe0ff */
[----:B-1----:R-:W-:Y:S02]  /*0a50*/  IADD3 R8, P1, PT, R8, UR6, RZ ;  /* 0x0000000608087c10 */ /* 0x002fe4000ff3e0ff */
[----:B------:R-:W-:Y:S02]  /*0a60*/  IADD3 R4, P0, PT, R5, UR6, RZ ;  /* 0x0000000605047c10 */ /* 0x000fe4000ff1e0ff */
[----:B------:R-:W-:Y:S01]  /*0a70*/  IADD3 R10, P2, PT, R10, UR6, RZ ;  /* 0x000000060a0a7c10 */ /* 0x000fe2000ff5e0ff */
[----:B------:R-:W-:Y:S01]  /*0a80*/  IMAD.X R9, RZ, RZ, UR7, P1 ;  /* 0x00000007ff097e24 */ /* 0x000fe200088e06ff */
[----:B------:R-:W-:-:S02]  /*0a90*/  IADD3.X R5, PT, PT, RZ, UR7, RZ, P0, !PT ;  /* 0x00000007ff057c10 */ /* 0x000fc400087fe4ff */
[----:B------:R-:W-:Y:S02]  /*0aa0*/  IADD3.X R11, PT, PT, RZ, UR7, RZ, P2, !PT ;  /* 0x00000007ff0b7c10 */ /* 0x000fe400097fe4ff */
[----:B------:R-:W2:Y:S04]  /*0ab0*/  LDG.E.U8 R8, desc[UR8][R8.64] ;  /* 0x0000000808087981 */ /* 0x000ea8000c1e1100 */
[----:B------:R-:W3:Y:S04]  /*0ac0*/  LDG.E.U8 R4, desc[UR8][R4.64] ;  /* 0x0000000804047981 */ /* 0x000ee8000c1e1100 */
[----:B------:R-:W4:Y:S01]  /*0ad0*/  LDG.E.U8 R10, desc[UR8][R10.64] ;  /* 0x000000080a0a7981 */ /* 0x000f22000c1e1100 */
[----:B------:R-:W0:Y:S01]  /*0ae0*/  S2R R15, SR_CgaCtaId ;  /* 0x00000000000f7919 */ /* 0x000e220000008800 */
[----:B------:R-:W-:-:S04]  /*0af0*/  MOV R12, 0x400 ;  /* 0x00000400000c7802 */ /* 0x000fc80000000f00 */
[----:B------:R-:W-:Y:S01]  /*0b00*/  IADD3 R12, PT, PT, R12, 0x64, RZ ;  /* 0x000000640c0c7810 */ /* 0x000fe20007ffe0ff */
[----:B------:R-:W-:-:S03]  /*0b10*/  IMAD R2, R2, 0xc, R13 ;  /* 0x0000000c02027824 */ /* 0x000fc600078e020d */
[----:B0-----:R-:W-:-:S05]  /*0b20*/  LEA R15, R15, R12, 0x18 ;  /* 0x0000000c0f0f7211 */ /* 0x001fca00078ec0ff */
[----:B------:R-:W-:-:S05]  /*0b30*/  IMAD R13, R2, 0x3, R15 ;  /* 0x00000003020d7824 */ /* 0x000fca00078e020f */
[----:B--2---:R1:W-:Y:S04]  /*0b40*/  STS.U8 [R13+0x1], R8 ;  /* 0x000001080d007388 */ /* 0x0043e80000000000 */
[----:B---3--:R1:W-:Y:S04]  /*0b50*/  STS.U8 [R13], R4 ;  /* 0x000000040d007388 */ /* 0x0083e80000000000 */
[----:B----4-:R1:W-:Y:S02]  /*0b60*/  STS.U8 [R13+0x2], R10 ;  /* 0x0000020a0d007388 */ /* 0x0103e40000000000 */
.L_x_3:
[----:B------:R-:W-:Y:S05]  /*0b70*/  BSYNC.RECONVERGENT B0 ;  /* 0x0000000000007941 */ /* 0x000fea0003800200 */
.L_x_2:
[----:B------:R-:W2:Y:S01]  /*0b80*/  LDCU.64 UR10, c[0x0][0x390] ;  /* 0x00007200ff0a77ac */ /* 0x000ea20008000a00 */
[----:B------:R-:W-:Y:S02]  /*0b90*/  IADD3 R6, PT, PT, R6, R3, RZ ;  /* 0x0000000306067210 */ /* 0x000fe40007ffe0ff */
[----:B------:R-:W-:Y:S01]  /*0ba0*/  IADD3 R7, PT, PT, R7, R0, RZ ;  /* 0x0000000007077210 */ /* 0x000fe20007ffe0ff */
[----:B------:R-:W-:Y:S01]  /*0bb0*/  BAR.SYNC.DEFER_BLOCKING 0x0 ;  /* 0x0000000000007b1d */ /* 0x000fe20000010000 */
[----:B--2---:R-:W-:-:S04]  /*0bc0*/  ISETP.GE.U32.AND P0, PT, R6, UR10, PT ;  /* 0x0000000a06007c0c */ /* 0x004fc8000bf06070 */
[----:B------:R-:W-:-:S13]  /*0bd0*/  ISETP.GE.U32.OR P0, PT, R7, UR11, P0 ;  /* 0x0000000b07007c0c */ /* 0x000fda0008706470 */
[----:B------:R-:W-:Y:S05]  /*0be0*/  @P0 EXIT ;  /* 0x000000000000094d */ /* 0x000fea0003800000 */
[C---:B-1----:R-:W-:Y:S01]  /*0bf0*/  VIADD R4, R7.reuse, 0xfffffffe ;  /* 0xfffffffe07047836 */ /* 0x042fe20000000000 */
[----:B------:R-:W-:Y:S01]  /*0c00*/  IADD3 R2, PT, PT, R6, -0x2, RZ ;  /* 0xfffffffe06027810 */ /* 0x000fe20007ffe0ff */
[----:B------:R-:W-:Y:S01]  /*0c10*/  BSSY.RECONVERGENT B0, `(.L_x_8) ;  /* 0x0000026000007945 */ /* 0x000fe20003800200 */
[----:B------:R-:W-:Y:S02]  /*0c20*/  ISETP.GT.AND P1, PT, R7, UR11, PT ;  /* 0x0000000b07007c0c */ /* 0x000fe4000bf24270 */
[----:B------:R-:W-:Y:S02]  /*0c30*/  ISETP.GE.AND P2, PT, R2, UR10, PT ;  /* 0x0000000a02007c0c */ /* 0x000fe4000bf46270 */
[----:B------:R-:W-:Y:S01]  /*0c40*/  ISETP.GE.AND P0, PT, R4, UR11, PT ;  /* 0x0000000b04007c0c */ /* 0x000fe2000bf06270 */
[----:B------:R-:W-:Y:S01]  /*0c50*/  IMAD R4, R3, 0xc, R0 ;  /* 0x0000000c03047824 */ /* 0x000fe200078e0200 */
[----:B------:R-:W-:Y:S01]  /*0c60*/  ISETP.LT.U32.OR P2, PT, R6, 0x2, P2 ;  /* 0x000000020600780c */ /* 0x000fe20001741470 */
[----:B------:R-:W-:Y:S01]  /*0c70*/  HFMA2 R0, -RZ, RZ, 0, 0 ;  /* 0x00000000ff007431 */ /* 0x000fe200000001ff */
[----:B------:R-:W-:-:S02]  /*0c80*/  ISETP.LT.OR P0, PT, R7, 0x2, P0 ;  /* 0x000000020700780c */ /* 0x000fc40000701670 */
[----:B------:R-:W-:Y:S02]  /*0c90*/  CS2R R2, SRZ ;  /* 0x0000000000027805 */ /* 0x000fe4000001ff00 */
[C---:B------:R-:W-:Y:S02]  /*0ca0*/  ISETP.GE.AND P3, PT, R7.reuse, UR11, PT ;  /* 0x0000000b07007c0c */ /* 0x040fe4000bf66270 */
[----:B------:R-:W-:Y:S02]  /*0cb0*/  PLOP3.LUT P6, PT, P0, P2, PT, 0xf8, 0x8f ;  /* 0x00000000008f781c */ /* 0x000fe400007c5f70 */
[C---:B------:R-:W-:Y:S02]  /*0cc0*/  ISETP.LT.OR P1, PT, R7.reuse, 0x1, P1 ;  /* 0x000000010700780c */ /* 0x040fe40000f21670 */
[----:B------:R-:W-:Y:S02]  /*0cd0*/  ISETP.LT.OR P3, PT, R7, RZ, P3 ;  /* 0x000000ff0700720c */ /* 0x000fe40001f61670 */
[----:B------:R-:W-:-:S02]  /*0ce0*/  PLOP3.LUT P5, PT, P1, P2, PT, 0xf8, 0x8f ;  /* 0x00000000008f781c */ /* 0x000fc40000fa5f70 */
[----:B------:R-:W-:Y:S02]  /*0cf0*/  PLOP3.LUT P4, PT, P3, P2, PT, 0xf8, 0x8f ;  /* 0x00000000008f781c */ /* 0x000fe40001f85f70 */
[----:B0-----:R-:W-:Y:S02]  /*0d00*/  P2R R14, PR, RZ, 0x40 ;  /* 0x00000040ff0e7803 */ /* 0x001fe40000000000 */
[----:B------:R-:W-:Y:S02]  /*0d10*/  P2R R15, PR, RZ, 0x20 ;  /* 0x00000020ff0f7803 */ /* 0x000fe40000000000 */
[----:B------:R-:W-:Y:S02]  /*0d20*/  P2R R13, PR, RZ, 0x10 ;  /* 0x00000010ff0d7803 */ /* 0x000fe40000000000 */
[----:B------:R-:W-:Y:S02]  /*0d30*/  IADD3 R16, PT, PT, R7, 0x1, RZ ;  /* 0x0000000107107810 */ /* 0x000fe40007ffe0ff */
[----:B------:R-:W-:Y:S01]  /*0d40*/  IADD3 R5, PT, PT, R4, 0x2, RZ ;  /* 0x0000000204057810 */ /* 0x000fe20007ffe0ff */
[----:B------:R-:W-:Y:S06]  /*0d50*/  @P6 BRA `(.L_x_9) ;  /* 0x0000000000446947 */ /* 0x000fec0003800000 */
[----:B------:R-:W0:Y:S01]  /*0d60*/  S2UR UR6, SR_CgaCtaId ;  /* 0x00000000000679c3 */ /* 0x000e220000008800 */
[----:B------:R-:W-:Y:S02]  /*0d70*/  UMOV UR4, 0x400 ;  /* 0x0000040000047882 */ /* 0x000fe40000000000 */
[----:B------:R-:W-:-:S05]  /*0d80*/  UIADD3 UR5, UPT, UPT, UR4, 0x64, URZ ;  /* 0x0000006404057890 */ /* 0x000fca000fffe0ff */
[----:B------:R-:W1:Y:S01]  /*0d90*/  LDC R3, c[0x0][0x398] ;  /* 0x0000e600ff037b82 */ /* 0x000e620000000800 */
[----:B0-----:R-:W-:Y:S02]  /*0da0*/  ULEA UR5, UR6, UR5, 0x18 ;  /* 0x0000000506057291 */ /* 0x001fe4000f8ec0ff */
[----:B------:R-:W-:-:S04]  /*0db0*/  ULEA UR4, UR6, UR4, 0x18 ;  /* 0x0000000406047291 */ /* 0x000fc8000f8ec0ff */
[----:B-1----:R-:W-:-:S05]  /*0dc0*/  IMAD R8, R4, R3, UR5 ;  /* 0x0000000504087e24 */ /* 0x002fca000f8e0203 */
[----:B------:R-:W-:Y:S04]  /*0dd0*/  LDS.S8 R9, [UR4] ;  /* 0x00000004ff097984 */ /* 0x000fe80008000200 */
[----:B------:R-:W0:Y:S04]  /*0de0*/  LDS.U8 R0, [R8] ;  /* 0x0000000008007984 */ /* 0x000e280000000000 */
[----:B------:R-:W1:Y:S04]  /*0df0*/  LDS.U8 R2, [R8+0x1] ;  /* 0x0000010008027984 */ /* 0x000e680000000000 */
[----:B------:R-:W2:Y:S01]  /*0e00*/  LDS.U8 R3, [R8+0x2] ;  /* 0x0000020008037984 */ /* 0x000ea20000000000 */
[----:B0-----:R-:W-:-:S02]  /*0e10*/  IMAD R0, R0, R9, RZ ;  /* 0x0000000900007224 */ /* 0x001fc400078e02ff */
[----:B-1----:R-:W-:-:S03]  /*0e20*/  IMAD R2, R2, R9, RZ ;  /* 0x0000000902027224 */ /* 0x002fc600078e02ff */
[----:B------:R-:W-:Y:S01]  /*0e30*/  I2FP.F32.S32 R0, R0 ;  /* 0x0000000000007245 */ /* 0x000fe20000201400 */
[----:B--2---:R-:W-:Y:S01]  /*0e40*/  IMAD R3, R3, R9, RZ ;  /* 0x0000000903037224 */ /* 0x004fe200078e02ff */
[----:B------:R-:W-:-:S04]  /*0e50*/  I2FP.F32.S32 R2, R2 ;  /* 0x0000000200027245 */ /* 0x000fc80000201400 */
[----:B------:R-:W-:-:S07]  /*0e60*/  I2FP.F32.S32 R3, R3 ;  /* 0x0000000300037245 */ /* 0x000fce0000201400 */
.L_x_9:
[----:B------:R-:W-:Y:S05]  /*0e70*/  BSYNC.RECONVERGENT B0 ;  /* 0x0000000000007941 */ /* 0x000fea0003800200 */
.L_x_8:
[----:B------:R-:W-:Y:S04]  /*0e80*/  BSSY.RECONVERGENT B0, `(.L_x_10) ;  /* 0x0000017000007945 */ /* 0x000fe80003800200 */
[----:B------:R-:W-:Y:S05]  /*0e90*/  @P5 BRA `(.L_x_11) ;  /* 0x0000000000545947 */ /* 0x000fea0003800000 */
[----:B------:R-:W0:Y:S01]  /*0ea0*/  S2UR UR6, SR_CgaCtaId ;  /* 0x00000000000679c3 */ /* 0x000e220000008800 */
[----:B------:R-:W-:Y:S01]  /*0eb0*/  UMOV UR4, 0x400 ;  /* 0x0000040000047882 */ /* 0x000fe20000000000 */
[----:B------:R-:W-:Y:S01]  /*0ec0*/  IADD3 R8, PT, PT, R4, 0x1, RZ ;  /* 0x0000000104087810 */ /* 0x000fe20007ffe0ff */
[----:B------:R-:W-:-:S05]  /*0ed0*/  UIADD3 UR5, UPT, UPT, UR4, 0x64, URZ ;  /* 0x0000006404057890 */ /* 0x000fca000fffe0ff */
[----:B------:R-:W1:Y:S01]  /*0ee0*/  LDC R9, c[0x0][0x398] ;  /* 0x0000e600ff097b82 */ /* 0x000e620000000800 */
[----:B0-----:R-:W-:Y:S02]  /*0ef0*/  ULEA UR5, UR6, UR5, 0x18 ;  /* 0x0000000506057291 */ /* 0x001fe4000f8ec0ff */
[----:B------:R-:W-:-:S04]  /*0f00*/  ULEA UR4, UR6, UR4, 0x18 ;  /* 0x0000000406047291 */ /* 0x000fc8000f8ec0ff */
[----:B-1----:R-:W-:-:S05]  /*0f10*/  IMAD R8, R8, R9, UR5 ;  /* 0x0000000508087e24 */ /* 0x002fca000f8e0209 */
[----:B------:R-:W-:Y:S04]  /*0f20*/  LDS.S8 R12, [UR4+0xa] ;  /* 0x00000a04ff0c7984 */ /* 0x000fe80008000200 */
[----:B------:R-:W0:Y:S04]  /*0f30*/  LDS.U8 R9, [R8] ;  /* 0x0000000008097984 */ /* 0x000e280000000000 */
[----:B------:R-:W1:Y:S04]  /*0f40*/  LDS.U8 R10, [R8+0x1] ;  /* 0x00000100080a7984 */ /* 0x000e680000000000 */
[----:B------:R-:W2:Y:S01]  /*0f50*/  LDS.U8 R11, [R8+0x2] ;  /* 0x00000200080b7984 */ /* 0x000ea20000000000 */
[----:B0-----:R-:W-:-:S02]  /*0f60*/  IMAD R9, R9, R12, RZ ;  /* 0x0000000c09097224 */ /* 0x001fc400078e02ff */
[----:B-1----:R-:W-:-:S03]  /*0f70*/  IMAD R10, R10, R12, RZ ;  /* 0x0000000c0a0a7224 */ /* 0x002fc600078e02ff */
[----:B------:R-:W-:Y:S01]  /*0f80*/  I2FP.F32.S32 R9, R9 ;  /* 0x0000000900097245 */ /* 0x000fe20000201400 */
[----:B--2---:R-:W-:Y:S01]  /*0f90*/  IMAD R12, R11, R12, RZ ;  /* 0x0000000c0b0c7224 */ /* 0x004fe200078e02ff */
[----:B------:R-:W-:-:S03]  /*0fa0*/  I2FP.F32.S32 R11, R10 ;  /* 0x0000000a000b7245 */ /* 0x000fc60000201400 */
[----:B------:R-:W-:Y:S01]  /*0fb0*/  FADD R0, R0, R9 ;  /* 0x0000000900007221 */ /* 0x000fe20000000000 */
[----:B------:R-:W-:Y:S01]  /*0fc0*/  I2FP.F32.S32 R12, R12 ;  /* 0x0000000c000c7245 */ /* 0x000fe20000201400 */
[----:B------:R-:W-:-:S04]  /*0fd0*/  FADD R2, R2, R11 ;  /* 0x0000000b02027221 */ /* 0x000fc80000000000 */
[----:B------:R-:W-:-:S07]  /*0fe0*/  FADD R3, R3, R12 ;  /* 0x0000000c03037221 */ /* 0x000fce0000000000 */
.L_x_11:
[----:B------:R-:W-:Y:S05]  /*0ff0*/  BSYNC.RECONVERGENT B0 ;  /* 0x0000000000007941 */ /* 0x000fea0003800200 */
.L_x_10:
[----:B------:R-:W-:Y:S04]  /*1000*/  BSSY.RECONVERGENT B0, `(.L_x_12) ;  /* 0x0000016000007945 */ /* 0x000fe80003800200 */
[----:B------:R-:W-:Y:S05]  /*1010*/  @P4 BRA `(.L_x_13) ;  /* 0x0000000000504947 */ /* 0x000fea0003800000 */
[----:B------:R-:W0:Y:S01]  /*1020*/  S2UR UR6, SR_CgaCtaId ;  /* 0x00000000000679c3 */ /* 0x000e220000008800 */
[----:B------:R-:W-:Y:S02]  /*1030*/  UMOV UR4, 0x400 ;  /* 0x0000040000047882 */ /* 0x000fe40000000000 */
        /* <DEDUP_REMOVED lines=18> */
.L_x_13:
[----:B------:R-:W-:Y:S05]  /*1160*/  BSYNC.RECONVERGENT B0 ;  /* 0x0000000000007941 */ /* 0x000fea0003800200 */
.L_x_12:
[----:B------:R-:W-:Y:S01]  /*1170*/  ISETP.GE.AND P6, PT, R16, UR11, PT ;  /* 0x0000000b10007c0c */ /* 0x000fe2000bfc6270 */
[----:B------:R-:W-:Y:S01]  /*1180*/  BSSY.RECONVERGENT B0, `(.L_x_14) ;  /* 0x000001a000007945 */ /* 0x000fe20003800200 */
[C---:B------:R-:W-:Y:S02]  /*1190*/  IADD3 R17, PT, PT, R7.reuse, 0x2, RZ ;  /* 0x0000000207117810 */ /* 0x040fe40007ffe0ff */
[----:B------:R-:W-:-:S04]  /*11a0*/  ISETP.LT.OR P6, PT, R7, -0x1, P6 ;  /* 0xffffffff0700780c */ /* 0x000fc800037c1670 */
[----:B------:R-:W-:-:S04]  /*11b0*/  PLOP3.LUT P4, PT, P6, P2, PT, 0xf8, 0x8f ;  /* 0x00000000008f781c */ /* 0x000fc80003785f70 */
[----:B------:R-:W-:-:S09]  /*11c0*/  P2R R16, PR, RZ, 0x10 ;  /* 0x00000010ff107803 */ /* 0x000fd20000000000 */
[----:B------:R-:W-:Y:S05]  /*11d0*/  @P4 BRA `(.L_x_15) ;  /* 0x0000000000504947 */ /* 0x000fea0003800000 */
[----:B------:R-:W0:Y:S01]  /*11e0*/  S2UR UR6, SR_CgaCtaId ;  /* 0x00000000000679c3 */ /* 0x000e220000008800 */
[----:B------:R-:W-:Y:S02]  /*11f0*/  UMOV UR4, 0x400 ;  /* 0x0000040000047882 */ /* 0x000fe40000000000 */
[----:B------:R-:W-:-:S05]  /*1200*/  UIADD3 UR5, UPT, UPT, UR4, 0x64, URZ ;  /* 0x0000006404057890 */ /* 0x000fca000fffe0ff */
[----:B------:R-:W1:Y:S01]  /*1210*/  LDC R8, c[0x0][0x398] ;  /* 0x0000e600ff087b82 */ /* 0x000e620000000800 */
[----:B0-----:R-:W-:Y:S02]  /*1220*/  ULEA UR4, UR6, UR4, 0x18 ;  /* 0x0000000406047291 */ /* 0x001fe4000f8ec0ff */
[----:B------:R-:W-:Y:S01]  /*1230*/  ULEA UR5, UR6, UR5, 0x18 ;  /* 0x0000000506057291 */ /* 0x000fe2000f8ec0ff */
[----:B-1----:R-:W-:-:S06]  /*1240*/  IMAD R5, R5, R8, R8 ;  /* 0x0000000805057224 */ /* 0x002fcc00078e0208 */
[----:B------:R-:W-:Y:S04]  /*1250*/  LDS.S8 R11, [UR4+0x1e] ;  /* 0x00001e04ff0b7984 */ /* 0x000fe80008000200 */
[----:B------:R-:W0:Y:S04]  /*1260*/  LDS.U8 R8, [R5+UR5] ;  /* 0x0000000505087984 */ /* 0x000e280008000000 */
[----:B------:R-:W1:Y:S04]  /*1270*/  LDS.U8 R9, [R5+UR5+0x1] ;  /* 0x0000010505097984 */ /* 0x000e680008000000 */
[----:B------:R-:W2:Y:S01]  /*1280*/  LDS.U8 R10, [R5+UR5+0x2] ;  /* 0x00000205050a7984 */ /* 0x000ea20008000000 */
        /* <DEDUP_REMOVED lines=9> */
.L_x_15:
[----:B------:R-:W-:Y:S05]  /*1320*/  BSYNC.RECONVERGENT B0 ;  /* 0x0000000000007941 */ /* 0x000fea0003800200 */
.L_x_14:
[----:B------:R-:W-:Y:S01]  /*1330*/  ISETP.GE.AND P5, PT, R17, UR11, PT ;  /* 0x0000000b11007c0c */ /* 0x000fe2000bfa6270 */
[----:B------:R-:W-:Y:S03]  /*1340*/  BSSY.RECONVERGENT B0, `(.L_x_16) ;  /* 0x000001a000007945 */ /* 0x000fe60003800200 */
[----:B------:R-:W-:-:S04]  /*1350*/  ISETP.LT.OR P5, PT, R7, -0x2, P5 ;  /* 0xfffffffe0700780c */ /* 0x000fc80002fa1670 */
[----:B------:R-:W-:-:S04]  /*1360*/  PLOP3.LUT P2, PT, P5, P2, PT, 0xf8, 0x8f ;  /* 0x00000000008f781c */ /* 0x000fc80002f45f70 */
[----:B------:R-:W-:-:S09]  /*1370*/  P2R R17, PR, RZ, 0x4 ;  /* 0x00000004ff117803 */ /* 0x000fd20000000000 */
[----:B------:R-:W-:Y:S05]  /*1380*/  @P2 BRA `(.L_x_17) ;  /* 0x0000000000542947 */ /* 0x000fea0003800000 */
[----:B------:R-:W0:Y:S01]  /*1390*/  S2UR UR6, SR_CgaCtaId ;  /* 0x00000000000679c3 */ /* 0x000e220000008800 */
[----:B------:R-:W-:Y:S01]  /*13a0*/  UMOV UR4, 0x400 ;  /* 0x0000040000047882 */ /* 0x000fe20000000000 */
[----:B------:R-:W-:Y:S01]  /*13b0*/  VIADD R5, R4, 0x4 ;  /* 0x0000000404057836 */ /* 0x000fe20000000000 */
        /* <DEDUP_REMOVED lines=18> */
.L_x_17:
[----:B------:R-:W-:Y:S05]  /*14e0*/  BSYNC.RECONVERGENT B0 ;  /* 0x0000000000007941 */ /* 0x000fea0003800200 */
.L_x_16:
[----:B------:R-:W-:Y:S01]  /*14f0*/  ISETP.GT.AND P2, PT, R6, UR10, PT ;  /* 0x0000000a06007c0c */ /* 0x000fe2000bf44270 */
[----:B------:R-:W-:Y:S01]  /*1500*/  BSSY.RECONVERGENT B0, `(.L_x_18) ;  /* 0x000001d000007945 */ /* 0x000fe20003800200 */
[----:B------:R-:W-:Y:S02]  /*1510*/  IADD3 R5, PT, PT, R4, 0xe, RZ ;  /* 0x0000000e04057810 */ /* 0x000fe40007ffe0ff */
[----:B------:R-:W-:-:S04]  /*1520*/  ISETP.EQ.OR P2, PT, R6, RZ, P2 ;  /* 0x000000ff0600720c */ /* 0x000fc80001742670 */
[----:B------:R-:W-:Y:S02]  /*1530*/  PLOP3.LUT P4, PT, P0, P2, PT, 0xf8, 0x8f ;  /* 0x00000000008f781c */ /* 0x000fe40000785f70 */
[----:B------:R-:W-:Y:S02]  /*1540*/  PLOP3.LUT P3, PT, P3, P2, PT, 0xf8, 0x8f ;  /* 0x00000000008f781c */ /* 0x000fe40001f65f70 */
[----:B------:R-:W-:Y:S02]  /*1550*/  P2R R19, PR, RZ, 0x10 ;  /* 0x00000010ff137803 */ /* 0x000fe40000000000 */
[----:B------:R-:W-:-:S07]  /*1560*/  P2R R18, PR, RZ, 0x8 ;  /* 0x00000008ff127803 */ /* 0x000fce0000000000 */
        /* <DEDUP_REMOVED lines=22> */
.L_x_19:
[----:B------:R-:W-:Y:S05]  /*16d0*/  BSYNC.RECONVERGENT B0 ;  /* 0x0000000000007941 */ /* 0x000fea0003800200 */
.L_x_18:
[----:B------:R-:W-:Y:S01]  /*16e0*/  PLOP3.LUT P3, PT, P1, P2, PT, 0xf8, 0x8f ;  /* 0x00000000008f781c */ /* 0x000fe20000f65f70 */
[----:B------:R-:W-:Y:S03]  /*16f0*/  BSSY.RECONVERGENT B0, `(.L_x_20) ;  /* 0x0000018000007945 */ /* 0x000fe60003800200 */
[----:B------:R-:W-:-:S09]  /*1700*/  P2R R20, PR, RZ, 0x8 ;  /* 0x00000008ff147803 */ /* 0x000fd20000000000 */
        /* <DEDUP_REMOVED lines=22> */
.L_x_21:
[----:B------:R-:W-:Y:S05]  /*1870*/  BSYNC.RECONVERGENT B0 ;  /* 0x0000000000007941 */ /* 0x000fea0003800200 */
.L_x_20:
[----:B------:R-:W-:Y:S01]  /*1880*/  ISETP.NE.AND P3, PT, R18, RZ, PT ;  /* 0x000000ff1200720c */ /* 0x000fe20003f65270 */
[----:B------:R-:W-:-:S12]  /*1890*/  BSSY.RECONVERGENT B0, `(.L_x_22) ;  /* 0x0000016000007945 */ /* 0x000fd80003800200 */
        /* <DEDUP_REMOVED lines=21> */
.L_x_23:
[----:B------:R-:W-:Y:S05]  /*19f0*/  BSYNC.RECONVERGENT B0 ;  /* 0x0000000000007941 */ /* 0x000fea0003800200 */
.L_x_22:
[----:B------:R-:W-:Y:S01]  /*1a00*/  PLOP3.LUT P4, PT, P6, P2, PT, 0xf8, 0x8f ;  /* 0x00000000008f781c */ /* 0x000fe20003785f70 */
[----:B------:R-:W-:Y:S01]  /*1a10*/  BSSY.RECONVERGENT B0, `(.L_x_24) ;  /* 0x000001a000007945 */ /* 0x000fe20003800200 */
        /* <DEDUP_REMOVED lines=25> */
.L_x_25:
[----:B------:R-:W-:Y:S05]  /*1bb0*/  BSYNC.RECONVERGENT B0 ;  /* 0x0000000000007941 */ /* 0x000fea0003800200 */
.L_x_24:
        /* <DEDUP_REMOVED lines=23> */
.L_x_27:
[----:B------:R-:W-:Y:S05]  /*1d30*/  BSYNC.RECONVERGENT B0 ;  /* 0x0000000000007941 */ /* 0x000fea0003800200 */
.L_x_26:
[----:B------:R-:W-:Y:S01]  /*1d40*/  ISETP.GE.OR P2, PT, R6, UR10, P0 ;  /* 0x0000000a06007c0c */ /* 0x000fe20008746670 */
[----:B------:R-:W-:-:S12]  /*1d50*/  BSSY.RECONVERGENT B0, `(.L_x_28) ;  /* 0x0000017000007945 */ /* 0x000fd80003800200 */
        /* <DEDUP_REMOVED lines=22> */
.L_x_29:
[----:B------:R-:W-:Y:S05]  /*1ec0*/  BSYNC.RECONVERGENT B0 ;  /* 0x0000000000007941 */ /* 0x000fea0003800200 */
.L_x_28:
[----:B------:R-:W-:Y:S01]  /*1ed0*/  ISETP.GE.OR P2, PT, R6, UR10, P1 ;  /* 0x0000000a06007c0c */ /* 0x000fe20008f46670 */
        /* <DEDUP_REMOVED lines=24> */
.L_x_31:
[----:B------:R-:W-:Y:S05]  /*2060*/  BSYNC.RECONVERGENT B0 ;  /* 0x0000000000007941 */ /* 0x000fea0003800200 */
.L_x_30:
[C---:B------:R-:W-:Y:S01]  /*2070*/  ISETP.GE.AND P4, PT, R6.reuse, UR10, PT ;  /* 0x0000000a06007c0c */ /* 0x040fe2000bf86270 */
[----:B------:R-:W-:Y:S01]  /*2080*/  BSSY.RECONVERGENT B0, `(.L_x_32) ;  /* 0x000001c000007945 */ /* 0x000fe20003800200 */
[C---:B------:R-:W-:Y:S02]  /*2090*/  IADD3 R25, PT, PT, R6.reuse, 0x1, RZ ;  /* 0x0000000106197810 */ /* 0x040fe40007ffe0ff */
[C---:B------:R-:W-:Y:S02]  /*20a0*/  ISETP.GE.OR P2, PT, R7.reuse, UR11, P4 ;  /* 0x0000000b07007c0c */ /* 0x040fe4000a746670 */
[----:B------:R-:W-:Y:S02]  /*20b0*/  IADD3 R26, PT, PT, R6, 0x2, RZ ;  /* 0x00000002061a7810 */ /* 0x000fe40007ffe0ff */
[----:B------:R-:W-:Y:S02]  /*20c0*/  ISETP.LT.OR P3, PT, R7, RZ, P2 ;  /* 0x000000ff0700720c */ /* 0x000fe40001761670 */
[----:B------:R-:W-:-:S02]  /*20d0*/  IADD3 R5, PT, PT, R4, 0x1a, RZ ;  /* 0x0000001a04057810 */ /* 0x000fc40007ffe0ff */
[----:B------:R-:W-:-:S09]  /*20e0*/  P2R R24, PR, RZ, 0x8 ;  /* 0x00000008ff187803 */ /* 0x000fd20000000000 */
        /* <DEDUP_REMOVED lines=21> */
.L_x_33:
[----:B------:R-:W-:Y:S05]  /*2240*/  BSYNC.RECONVERGENT B0 ;  /* 0x0000000000007941 */ /* 0x000fea0003800200 */
.L_x_32:
[----:B------:R-:W-:Y:S01]  /*2250*/  ISETP.GE.OR P2, PT, R6, UR10, P6 ;  /* 0x0000000a06007c0c */ /* 0x000fe2000b746670 */
[----:B------:R-:W-:-:S12]  /*2260*/  BSSY.RECONVERGENT B0, `(.L_x_34) ;  /* 0x0000017000007945 */ /* 0x000fd80003800200 */
        /* <DEDUP_REMOVED lines=22> */
.L_x_35:
[----:B------:R-:W-:Y:S05]  /*23d0*/  BSYNC.RECONVERGENT B0 ;  /* 0x0000000000007941 */ /* 0x000fea0003800200 */
.L_x_34:
        /* <DEDUP_REMOVED lines=24> */
.L_x_37:
[----:B------:R-:W-:Y:S05]  /*2560*/  BSYNC.RECONVERGENT B0 ;  /* 0x0000000000007941 */ /* 0x000fea0003800200 */
.L_x_36:
        /* <DEDUP_REMOVED lines=24> */
.L_x_39:
[----:B------:R-:W-:Y:S05]  /*26f0*/  BSYNC.RECONVERGENT B0 ;  /* 0x0000000000007941 */ /* 0x000fea0003800200 */
.L_x_38:
[----:B------:R-:W-:Y:S01]  /*2700*/  ISETP.GE.OR P2, PT, R25, UR10, P1 ;  /* 0x0000000a19007c0c */ /* 0x000fe20008f46670 */
[----:B------:R-:W-:Y:S01]  /*2710*/  BSSY.RECONVERGENT B0, `(.L_x_40) ;  /* 0x000001a000007945 */ /* 0x000fe20003800200 */
[----:B------:R-:W-:Y:S02]  /*2720*/  ISETP.GE.OR P1, PT, R26, UR10, P1 ;  /* 0x0000000a1a007c0c */ /* 0x000fe40008f26670 */
        /* <DEDUP_REMOVED lines=24> */
.L_x_41:
[----:B------:R-:W-:Y:S05]  /*28b0*/  BSYNC.RECONVERGENT B0 ;  /* 0x0000000000007941 */ /* 0x000fea0003800200 */
.L_x_40:
[----:B------:R-:W-:Y:S01]  /*28c0*/  ISETP.GE.AND P3, PT, R25, UR10, PT ;  /* 0x0000000a19007c0c */ /* 0x000fe2000bf66270 */
[----:B------:R-:W-:Y:S01]  /*28d0*/  BSSY.RECONVERGENT B0, `(.L_x_42) ;  /* 0x000001a000007945 */ /* 0x000fe20003800200 */
[----:B------:R-:W-:Y:S02]  /*28e0*/  ISETP.GE.OR P0, PT, R26, UR10, P0 ;  /* 0x0000000a1a007c0c */ /* 0x000fe40008706670 */
[C---:B------:R-:W-:Y:S02]  /*28f0*/  ISETP.GE.OR P2, PT, R7.reuse, UR11, P3 ;  /* 0x0000000b07007c0c */ /* 0x040fe40009f46670 */
[----:B------:R-:W-:Y:S02]  /*2900*/  IADD3 R5, PT, PT, R4, 0x26, RZ ;  /* 0x0000002604057810 */ /* 0x000fe40007ffe0ff */
[----:B------:R-:W-:-:S13]  /*2910*/  ISETP.LT.OR P2, PT, R7, RZ, P2 ;  /* 0x000000ff0700720c */ /* 0x000fda0001741670 */
        /* <DEDUP_REMOVED lines=21> */
.L_x_43:
[----:B------:R-:W-:Y:S05]  /*2a70*/  BSYNC.RECONVERGENT B0 ;  /* 0x0000000000007941 */ /* 0x000fea0003800200 */
.L_x_42:
        /* <DEDUP_REMOVED lines=24> */
.L_x_45:
[----:B------:R-:W-:Y:S05]  /*2c00*/  BSYNC.RECONVERGENT B0 ;  /* 0x0000000000007941 */ /* 0x000fea0003800200 */
.L_x_44:
        /* <DEDUP_REMOVED lines=24> */
.L_x_47:
[----:B------:R-:W-:Y:S05]  /*2d90*/  BSYNC.RECONVERGENT B0 ;  /* 0x0000000000007941 */ /* 0x000fea0003800200 */
.L_x_46:
[----:B------:R-:W-:Y:S04]  /*2da0*/  BSSY.RECONVERGENT B0, `(.L_x_48) ;  /* 0x0000017000007945 */ /* 0x000fe80003800200 */
        /* <DEDUP_REMOVED lines=22> */
.L_x_49:
[----:B------:R-:W-:Y:S05]  /*2f10*/  BSYNC.RECONVERGENT B0 ;  /* 0x0000000000007941 */ /* 0x000fea0003800200 */
.L_x_48:
[----:B------:R-:W-:Y:S01]  /*2f20*/  ISETP.NE.AND P0, PT, R28, RZ, PT ;  /* 0x000000ff1c00720c */ /* 0x000fe20003f05270 */
        /* <DEDUP_REMOVED lines=23> */
.L_x_51:
[----:B------:R-:W-:Y:S05]  /*30a0*/  BSYNC.RECONVERGENT B0 ;  /* 0x0000000000007941 */ /* 0x000fea0003800200 */
.L_x_50:
[C---:B------:R-:W-:Y:S01]  /*30b0*/  ISETP.GE.AND P1, PT, R26.reuse, UR10, PT ;  /* 0x0000000a1a007c0c */ /* 0x040fe2000bf26270 */
[----:B------:R-:W-:Y:S01]  /*30c0*/  BSSY.RECONVERGENT B0, `(.L_x_52) ;  /* 0x000001f000007945 */ /* 0x000fe20003800200 */
[----:B------:R-:W-:Y:S02]  /*30d0*/  ISETP.GE.OR P6, PT, R26, UR10, P6 ;  /* 0x0000000a1a007c0c */ /* 0x000fe4000b7c6670 */
[----:B------:R-:W-:Y:S02]  /*30e0*/  CS2R R8, SRZ ;  /* 0x0000000000087805 */ /* 0x000fe4000001ff00 */
[C---:B------:R-:W-:Y:S02]  /*30f0*/  ISETP.GE.OR P0, PT, R7.reuse, UR11, P1 ;  /* 0x0000000b07007c0c */ /* 0x040fe40008f06670 */
[----:B------:R-:W-:Y:S02]  /*3100*/  P2R R10, PR, RZ, 0x40 ;  /* 0x00000040ff0a7803 */ /* 0x000fe40000000000 */
[----:B------:R-:W-:-:S02]  /*3110*/  ISETP.LT.OR P0, PT, R7, RZ, P0 ;  /* 0x000000ff0700720c */ /* 0x000fc40000701670 */
[----:B------:R-:W-:Y:S02]  /*3120*/  ISETP.GE.OR P5, PT, R26, UR10, P5 ;  /* 0x0000000a1a007c0c */ /* 0x000fe4000afa6670 */
[----:B------:R-:W-:Y:S02]  /*3130*/  MOV R10, RZ ;  /* 0x000000ff000a7202 */ /* 0x000fe40000000f00 */
[----:B------:R-:W-:Y:S02]  /*3140*/  IADD3 R31, PT, PT, R7, -0x2, RZ ;  /* 0xfffffffe071f7810 */ /* 0x000fe40007ffe0ff */
[----:B------:R-:W-:-:S05]  /*3150*/  IADD3 R11, PT, PT, R4, 0x32, RZ ;  /* 0x00000032040b7810 */ /* 0x000fca0007ffe0ff */
        /* <DEDUP_REMOVED lines=21> */
.L_x_53:
[----:B------:R-:W-:Y:S05]  /*32b0*/  BSYNC.RECONVERGENT B0 ;  /* 0x0000000000007941 */ /* 0x000fea0003800200 */
.L_x_52:
        /* <DEDUP_REMOVED lines=23> */
.L_x_55:
[----:B------:R-:W-:Y:S05]  /*3430*/  BSYNC.RECONVERGENT B0 ;  /* 0x0000000000007941 */ /* 0x000fea0003800200 */
.L_x_54:
        /* <DEDUP_REMOVED lines=23> */
.L_x_57:
[----:B------:R-:W-:Y:S05]  /*35b0*/  BSYNC.RECONVERGENT B0 ;  /* 0x0000000000007941 */ /* 0x000fea0003800200 */
.L_x_56:
        /* <DEDUP_REMOVED lines=20> */
.L_x_59:
[----:B------:R-:W-:Y:S05]  /*3700*/  BSYNC.RECONVERGENT B0 ;  /* 0x0000000000007941 */ /* 0x000fea0003800200 */
.L_x_58:
        /* <DEDUP_REMOVED lines=12> */
[----:B------:R-:W0:Y:S04]  /*37d0*/  LDS.U8 R25, [R29+0x1] ;  /* 0x000001001d197984 */ /* 0x000e280000000000 */
[----:B------:R-:W1:Y:S04]  /*37e0*/  LDS.U8 R15, [R29] ;  /* 0x000000001d0f7984 */ /* 0x000e680000000000 */
[----:B------:R-:W2:Y:S01]  /*37f0*/  LDS.U8 R33, [R29+0x2] ;  /* 0x000002001d217984 */ /* 0x000ea20000000000 */
[----:B0-----:R-:W-:-:S02]  /*3800*/  IMAD R25, R25, R12, RZ ;  /* 0x0000000c19197224 */ /* 0x001fc400078e02ff */
[-C--:B-1----:R-:W-:Y:S02]  /*3810*/  IMAD R14, R15, R12.reuse, RZ ;  /* 0x0000000c0f0e7224 */ /* 0x082fe400078e02ff */
[----:B--2---:R-:W-:Y:S01]  /*3820*/  IMAD R26, R33, R12, RZ ;  /* 0x0000000c211a7224 */ /* 0x004fe200078e02ff */
[----:B------:R-:W-:Y:S02]  /*3830*/  I2FP.F32.S32 R12, R25 ;  /* 0x00000019000c7245 */ /* 0x000fe40000201400 */
[----:B------:R-:W-:Y:S02]  /*3840*/  I2FP.F32.S32 R15, R14 ;  /* 0x0000000e000f7245 */ /* 0x000fe40000201400 */
[----:B------:R-:W-:Y:S01]  /*3850*/  I2FP.F32.S32 R25, R26 ;  /* 0x0000001a00197245 */ /* 0x000fe20000201400 */
[----:B------:R-:W-:Y:S02]  /*3860*/  FADD R9, R9, R12 ;  /* 0x0000000c09097221 */ /* 0x000fe40000000000 */
[----:B------:R-:W-:-:S02]  /*3870*/  FADD R10, R10, R15 ;  /* 0x0000000f0a0a7221 */ /* 0x000fc40000000000 */
[----:B------:R-:W-:-:S07]  /*3880*/  FADD R8, R8, R25 ;  /* 0x0000001908087221 */ /* 0x000fce0000000000 */
.L_x_61:
[----:B------:R-:W-:Y:S05]  /*3890*/  BSYNC.RECONVERGENT B0 ;  /* 0x0000000000007941 */ /* 0x000fea0003800200 */
.L_x_60:
        /* <DEDUP_REMOVED lines=24> */
.L_x_63:
[----:B------:R-:W-:Y:S05]  /*3a20*/  BSYNC.RECONVERGENT B0 ;  /* 0x0000000000007941 */ /* 0x000fea0003800200 */
.L_x_62:
        /* <DEDUP_REMOVED lines=24> */
.L_x_65:
[----:B------:R-:W-:Y:S05]  /*3bb0*/  BSYNC.RECONVERGENT B0 ;  /* 0x0000000000007941 */ /* 0x000fea0003800200 */
.L_x_64:
        /* <DEDUP_REMOVED lines=24> */
.L_x_67:
[----:B------:R-:W-:Y:S05]  /*3d40*/  BSYNC.RECONVERGENT B0 ;  /* 0x0000000000007941 */ /* 0x000fea0003800200 */
.L_x_66:
        /* <DEDUP_REMOVED lines=24> */
.L_x_69:
[----:B------:R-:W-:Y:S05]  /*3ed0*/  BSYNC.RECONVERGENT B0 ;  /* 0x0000000000007941 */ /* 0x000fea0003800200 */
.L_x_68:
[----:B------:R-:W-:Y:S01]  /*3ee0*/  ISETP.NE.AND P6, PT, R20, RZ, PT ;  /* 0x000000ff1400720c */ /* 0x000fe20003fc5270 */
        /* <DEDUP_REMOVED lines=23> */
.L_x_71:
[----:B------:R-:W-:Y:S05]  /*4060*/  BSYNC.RECONVERGENT B0 ;  /* 0x0000000000007941 */ /* 0x000fea0003800200 */
.L_x_70:
        /* <DEDUP_REMOVED lines=24> */
.L_x_73:
[----:B------:R-:W-:Y:S05]  /*41f0*/  BSYNC.RECONVERGENT B0 ;  /* 0x0000000000007941 */ /* 0x000fea0003800200 */
.L_x_72:
        /* <DEDUP_REMOVED lines=24> */
.L_x_75:
[----:B------:R-:W-:Y:S05]  /*4380*/  BSYNC.RECONVERGENT B0 ;  /* 0x0000000000007941 */ /* 0x000fea0003800200 */
.L_x_74:
        /* <DEDUP_REMOVED lines=24> */
.L_x_77:
[----:B------:R-:W-:Y:S05]  /*4510*/  BSYNC.RECONVERGENT B0 ;  /* 0x0000000000007941 */ /* 0x000fea0003800200 */
.L_x_76:
[----:B------:R-:W-:Y:S01]  /*4520*/  ISETP.GE.OR P6, PT, R31, UR11, P4 ;  /* 0x0000000b1f007c0c */ /* 0x000fe2000a7c6670 */
[----:B------:R-:W-:Y:S01]  /*4530*/  BSSY.RECONVERGENT B0, `(.L_x_78) ;  /* 0x000001a000007945 */ /* 0x000fe20003800200 */
[C---:B------:R-:W-:Y:S02]  /*4540*/  IADD3 R16, PT, PT, R7.reuse, 0x1, RZ ;  /* 0x0000000107107810 */ /* 0x040fe40007ffe0ff */
[C---:B------:R-:W-:Y:S02]  /*4550*/  ISETP.LT.OR P6, PT, R7.reuse, 0x2, P6 ;  /* 0x000000020700780c */ /* 0x040fe400037c1670 */
[----:B------:R-:W-:-:S11]  /*4560*/  IADD3 R17, PT, PT, R7, 0x2, RZ ;  /* 0x0000000207117810 */ /* 0x000fd60007ffe0ff */
        /* <DEDUP_REMOVED lines=22> */
.L_x_79:
[----:B------:R-:W-:Y:S05]  /*46d0*/  BSYNC.RECONVERGENT B0 ;  /* 0x0000000000007941 */ /* 0x000fea0003800200 */
.L_x_78:
        /* <DEDUP_REMOVED lines=24> */
.L_x_81:
[----:B------:R-:W-:Y:S05]  /*4860*/  BSYNC.RECONVERGENT B0 ;  /* 0x0000000000007941 */ /* 0x000fea0003800200 */
.L_x_80:
        /* <DEDUP_REMOVED lines=24> */
.L_x_83:
[----:B------:R-:W-:Y:S05]  /*49f0*/  BSYNC.RECONVERGENT B0 ;  /* 0x0000000000007941 */ /* 0x000fea0003800200 */
.L_x_82:
[----:B------:R-:W-:Y:S01]  /*4a00*/  ISETP.GE.OR P6, PT, R16, UR11, P4 ;  /* 0x0000000b10007c0c */ /* 0x000fe2000a7c6670 */
[----:B------:R-:W-:Y:S01]  /*4a10*/  BSSY.RECONVERGENT B0, `(.L_x_84) ;  /* 0x000001a000007945 */ /* 0x000fe20003800200 */
[----:B------:R-:W-:Y:S02]  /*4a20*/  ISETP.GE.OR P4, PT, R17, UR11, P4 ;  /* 0x0000000b11007c0c */ /* 0x000fe4000a786670 */
[C---:B------:R-:W-:Y:S02]  /*4a30*/  ISETP.LT.OR P6, PT, R7.reuse, -0x1, P6 ;  /* 0xffffffff0700780c */ /* 0x040fe400037c1670 */
[----:B------:R-:W-:-:S11]  /*4a40*/  ISETP.LT.OR P4, PT, R7, -0x2, P4 ;  /* 0xfffffffe0700780c */ /* 0x000fd60002781670 */
        /* <DEDUP_REMOVED lines=22> */
.L_x_85:
[----:B------:R-:W-:Y:S05]  /*4bb0*/  BSYNC.RECONVERGENT B0 ;  /* 0x0000000000007941 */ /* 0x000fea0003800200 */
.L_x_84:
        /* <DEDUP_REMOVED lines=23> */
.L_x_87:
[----:B------:R-:W-:Y:S05]  /*4d30*/  BSYNC.RECONVERGENT B0 ;  /* 0x0000000000007941 */ /* 0x000fea0003800200 */
.L_x_86:
[----:B------:R-:W-:Y:S01]  /*4d40*/  ISETP.GE.OR P4, PT, R31, UR11, P3 ;  /* 0x0000000b1f007c0c */ /* 0x000fe20009f86670 */
[----:B------:R-:W-:Y:S03]  /*4d50*/  BSSY.RECONVERGENT B0, `(.L_x_88) ;  /* 0x0000018000007945 */ /* 0x000fe60003800200 */
[----:B------:R-:W-:-:S13]  /*4d60*/  ISETP.LT.OR P4, PT, R7, 0x2, P4 ;  /* 0x000000020700780c */ /* 0x000fda0002781670 */
        /* <DEDUP_REMOVED lines=22> */
.L_x_89:
[----:B------:R-:W-:Y:S05]  /*4ed0*/  BSYNC.RECONVERGENT B0 ;  /* 0x0000000000007941 */ /* 0x000fea0003800200 */
.L_x_88:
[----:B------:R-:W-:Y:S01]  /*4ee0*/  ISETP.NE.AND P6, PT, R27, RZ, PT ;  /* 0x000000ff1b00720c */ /* 0x000fe20003fc5270 */
[----:B------:R-:W-:Y:S01]  /*4ef0*/  BSSY.RECONVERGENT B0, `(.L_x_90) ;  /* 0x0000019000007945 */ /* 0x000fe20003800200 */
[----:B------:R-:W-:Y:S02]  /*4f00*/  ISETP.GE.OR P4, PT, R17, UR11, P3 ;  /* 0x0000000b11007c0c */ /* 0x000fe40009f86670 */
[----:B------:R-:W-:-:S09]  /*4f10*/  ISETP.GE.OR P3, PT, R16, UR11, P3 ;  /* 0x0000000b10007c0c */ /* 0x000fd20009f66670 */
        /* <DEDUP_REMOVED lines=22> */
.L_x_91:
[----:B------:R-:W-:Y:S05]  /*5080*/  BSYNC.RECONVERGENT B0 ;  /* 0x0000000000007941 */ /* 0x000fea0003800200 */
.L_x_90:
[----:B------:R-:W-:Y:S01]  /*5090*/  ISETP.GE.OR P6, PT, R31, UR11, P1 ;  /* 0x0000000b1f007c0c */ /* 0x000fe20008fc6670 */
[----:B------:R-:W-:Y:S01]  /*50a0*/  BSSY.RECONVERGENT B0, `(.L_x_92) ;  /* 0x000001b000007945 */ /* 0x000fe20003800200 */
[----:B------:R-:W-:Y:S02]  /*50b0*/  ISETP.GE.OR P1, PT, R16, UR11, P1 ;  /* 0x0000000b10007c0c */ /* 0x000fe40008f26670 */
[C---:B------:R-:W-:Y:S02]  /*50c0*/  ISETP.LT.OR P3, PT, R7.reuse, -0x1, P3 ;  /* 0xffffffff0700780c */ /* 0x040fe40001f61670 */
[C---:B------:R-:W-:Y:S02]  /*50d0*/  ISETP.LT.OR P4, PT, R7.reuse, -0x2, P4 ;  /* 0xfffffffe0700780c */ /* 0x040fe40002781670 */
[C---:B------:R-:W-:Y:S02]  /*50e0*/  ISETP.LT.OR P6, PT, R7.reuse, 0x2, P6 ;  /* 0x000000020700780c */ /* 0x040fe400037c1670 */
[----:B------:R-:W-:Y:S01]  /*50f0*/  ISETP.LT.OR P1, PT, R7, -0x1, P1 ;  /* 0xffffffff0700780c */ /* 0x000fe20000f21670 */
[----:B------:R-:W-:-:S12]  /*5100*/  @P2 BRA `(.L_x_93) ;  /* 0x0000000000502947 */ /* 0x000fd80003800000 */
        /* <DEDUP_REMOVED lines=20> */
.L_x_93:
[----:B------:R-:W-:Y:S05]  /*5250*/  BSYNC.RECONVERGENT B0 ;  /* 0x0000000000007941 */ /* 0x000fea0003800200 */
.L_x_92:
        /* <DEDUP_REMOVED lines=23> */
.L_x_95:
[----:B------:R-:W-:Y:S05]  /*53d0*/  BSYNC.RECONVERGENT B0 ;  /* 0x0000000000007941 */ /* 0x000fea0003800200 */
.L_x_94:
        /* <DEDUP_REMOVED lines=23> */
.L_x_97:
[----:B------:R-:W-:Y:S05]  /*5550*/  BSYNC.RECONVERGENT B0 ;  /* 0x0000000000007941 */ /* 0x000fea0003800200 */
.L_x_96:
        /* <DEDUP_REMOVED lines=23> */
.L_x_99:
[----:B------:R-:W-:Y:S05]  /*56d0*/  BSYNC.RECONVERGENT B0 ;  /* 0x0000000000007941 */ /* 0x000fea0003800200 */
.L_x_98:
        /* <DEDUP_REMOVED lines=24> */
.L_x_101:
[----:B------:R-:W-:Y:S05]  /*5860*/  BSYNC.RECONVERGENT B0 ;  /* 0x0000000000007941 */ /* 0x000fea0003800200 */
.L_x_100:
        /* <DEDUP_REMOVED lines=22> */
.L_x_103:
[----:B------:R-:W-:Y:S05]  /*59d0*/  BSYNC.RECONVERGENT B0 ;  /* 0x0000000000007941 */ /* 0x000fea0003800200 */
.L_x_102:
        /* <DEDUP_REMOVED lines=23> */
.L_x_105:
[----:B------:R-:W-:Y:S05]  /*5b50*/  BSYNC.RECONVERGENT B0 ;  /* 0x0000000000007941 */ /* 0x000fea0003800200 */
.L_x_104:
        /* <DEDUP_REMOVED lines=23> */
.L_x_107:
[----:B------:R-:W-:Y:S05]  /*5cd0*/  BSYNC.RECONVERGENT B0 ;  /* 0x0000000000007941 */ /* 0x000fea0003800200 */
.L_x_106:
[----:B------:R-:W-:Y:S01]  /*5ce0*/  FFMA R3, R3, R3, RZ ;  /* 0x0000000303037223 */ /* 0x000fe200000000ff */
[----:B------:R-:W-:Y:S01]  /*5cf0*/  FFMA R2, R2, R2, RZ ;  /* 0x0000000202027223 */ /* 0x000fe200000000ff */
[----:B------:R-:W-:Y:S02]  /*5d00*/  BSSY.RECONVERGENT B0, `(.L_x_108) ;  /* 0x0000011000007945 */ /* 0x000fe40003800200 */
[----:B------:R-:W-:Y:S01]  /*5d10*/  FFMA R5, R8, R8, R3 ;  /* 0x0000000808057223 */ /* 0x000fe20000000003 */
[----:B------:R-:W-:-:S03]  /*5d20*/  FFMA R13, R9, R9, R2 ;  /* 0x00000009090d7223 */ /* 0x000fc60000000002 */
[----:B------:R0:W1:Y:S01]  /*5d30*/  MUFU.RSQ R4, R5 ;  /* 0x0000000500047308 */ /* 0x0000620000001400 */
[----:B------:R-:W-:-:S04]  /*5d40*/  IADD3 R3, PT, PT, R5, -0xd000000, RZ ;  /* 0xf300000005037810 */ /* 0x000fc80007ffe0ff */
[----:B------:R-:W-:Y:S01]  /*5d50*/  ISETP.GT.U32.AND P0, PT, R3, 0x727fffff, PT ;  /* 0x727fffff0300780c */ /* 0x000fe20003f04070 */
[----:B------:R-:W-:-:S04]  /*5d60*/  FFMA R3, R0, R0, RZ ;  /* 0x0000000000037223 */ /* 0x000fc800000000ff */
[----:B------:R-:W-:-:S08]  /*5d70*/  FFMA R11, R10, R10, R3 ;  /* 0x0000000a0a0b7223 */ /* 0x000fd00000000003 */
[----:B01----:R-:W-:Y:S05]  /*5d80*/  @!P0 BRA `(.L_x_109) ;  /* 0x0000000000108947 */ /* 0x003fea0003800000 */
[----:B------:R-:W-:Y:S02]  /*5d90*/  MOV R0, R5 ;  /* 0x0000000500007202 */ /* 0x000fe40000000f00 */
[----:B------:R-:W-:-:S07]  /*5da0*/  MOV R9, 0x5dc0 ;  /* 0x00005dc000097802 */ /* 0x000fce0000000f00 */
[----:B------:R-:W-:Y:S05]  /*5db0*/  CALL.REL.NOINC `($__internal_0_$__cuda_sm20_sqrt_rn_f32_slowpath) ;  /* 0x0000000000f07944 */ /* 0x000fea0003c00000 */
[----:B------:R-:W-:Y:S05]  /*5dc0*/  BRA `(.L_x_110) ;  /* 0x0000000000107947 */ /* 0x000fea0003800000 */
.L_x_109:
[----:B------:R-:W-:Y:S01]  /*5dd0*/  FMUL.FTZ R0, R5, R4 ;  /* 0x0000000405007220 */ /* 0x000fe20000410000 */
[----:B------:R-:W-:-:S03]  /*5de0*/  FMUL.FTZ R2, R4, 0.5 ;  /* 0x3f00000004027820 */ /* 0x000fc60000410000 */
[----:B------:R-:W-:-:S04]  /*5df0*/  FFMA R3, -R0, R0, R5 ;  /* 0x0000000000037223 */ /* 0x000fc80000000105 */
[----:B------:R-:W-:-:S07]  /*5e00*/  FFMA R0, R3, R2, R0 ;  /* 0x0000000203007223 */ /* 0x000fce0000000000 */
.L_x_110:
[----:B------:R-:W-:Y:S05]  /*5e10*/  BSYNC.RECONVERGENT B0 ;  /* 0x0000000000007941 */ /* 0x000fea0003800200 */
.L_x_108:
[----:B------:R-:W-:Y:S01]  /*5e20*/  IADD3 R3, PT, PT, R13, -0xd000000, RZ ;  /* 0xf30000000d037810 */ /* 0x000fe20007ffe0ff */
[----:B------:R0:W1:Y:S01]  /*5e30*/  MUFU.RSQ R2, R13 ;  /* 0x0000000d00027308 */ /* 0x0000620000001400 */
[----:B------:R-:W-:Y:S01]  /*5e40*/  BSSY.RECONVERGENT B0, `(.L_x_111) ;  /* 0x000000c000007945 */ /* 0x000fe20003800200 */
[----:B------:R-:W-:Y:S01]  /*5e50*/  FMUL R10, R0, 0.125 ;  /* 0x3e000000000a7820 */ /* 0x000fe20000400000 */
[----:B------:R-:W-:-:S13]  /*5e60*/  ISETP.GT.U32.AND P0, PT, R3, 0x727fffff, PT ;  /* 0x727fffff0300780c */ /* 0x000fda0003f04070 */
[----:B0-----:R-:W-:Y:S05]  /*5e70*/  @!P0 BRA `(.L_x_112) ;  /* 0x0000000000108947 */ /* 0x001fea0003800000 */
[----:B------:R-:W-:Y:S02]  /*5e80*/  MOV R0, R13 ;  /* 0x0000000d00007202 */ /* 0x000fe40000000f00 */
[----:B------:R-:W-:-:S07]  /*5e90*/  MOV R9, 0x5eb0 ;  /* 0x00005eb000097802 */ /* 0x000fce0000000f00 */
[----:B-1----:R-:W-:Y:S05]  /*5ea0*/  CALL.REL.NOINC `($__internal_0_$__cuda_sm20_sqrt_rn_f32_slowpath) ;  /* 0x0000000000b47944 */ /* 0x002fea0003c00000 */
[----:B------:R-:W-:Y:S05]  /*5eb0*/  BRA `(.L_x_113) ;  /* 0x0000000000107947 */ /* 0x000fea0003800000 */
.L_x_112:
[----:B-1----:R-:W-:Y:S01]  /*5ec0*/  FMUL.FTZ R0, R13, R2 ;  /* 0x000000020d007220 */ /* 0x002fe20000410000 */
[----:B------:R-:W-:-:S03]  /*5ed0*/  FMUL.FTZ R2, R2, 0.5 ;  /* 0x3f00000002027820 */ /* 0x000fc60000410000 */
[----:B------:R-:W-:-:S04]  /*5ee0*/  FFMA R3, -R0, R0, R13 ;  /* 0x0000000000037223 */ /* 0x000fc8000000010d */
[----:B------:R-:W-:-:S07]  /*5ef0*/  FFMA R0, R3, R2, R0 ;  /* 0x0000000203007223 */ /* 0x000fce0000000000 */
.L_x_113:
[----:B------:R-:W-:Y:S05]  /*5f00*/  BSYNC.RECONVERGENT B0 ;  /* 0x0000000000007941 */ /* 0x000fea0003800200 */
.L_x_111:
[----:B------:R-:W-:Y:S01]  /*5f10*/  IADD3 R3, PT, PT, R11, -0xd000000, RZ ;  /* 0xf30000000b037810 */ /* 0x000fe20007ffe0ff */
[----:B------:R0:W1:Y:S01]  /*5f20*/  MUFU.RSQ R2, R11 ;  /* 0x0000000b00027308 */ /* 0x0000620000001400 */
[----:B------:R-:W-:Y:S01]  /*5f30*/  BSSY.RECONVERGENT B0, `(.L_x_114) ;  /* 0x000000c000007945 */ /* 0x000fe20003800200 */
[----:B------:R-:W-:Y:S01]  /*5f40*/  FMUL R12, R0, 0.125 ;  /* 0x3e000000000c7820 */ /* 0x000fe20000400000 */
[----:B------:R-:W-:-:S13]  /*5f50*/  ISETP.GT.U32.AND P0, PT, R3, 0x727fffff, PT ;  /* 0x727fffff0300780c */ /* 0x000fda0003f04070 */
[----:B0-----:R-:W-:Y:S05]  /*5f60*/  @!P0 BRA `(.L_x_115) ;  /* 0x0000000000108947 */ /* 0x001fea0003800000 */
[----:B------:R-:W-:Y:S01]  /*5f70*/  IMAD.MOV.U32 R0, RZ, RZ, R11 ;  /* 0x000000ffff007224 */ /* 0x000fe200078e000b */
[----:B------:R-:W-:-:S07]  /*5f80*/  MOV R9, 0x5fa0 ;  /* 0x00005fa000097802 */ /* 0x000fce0000000f00 */
[----:B-1----:R-:W-:Y:S05]  /*5f90*/  CALL.REL.NOINC `($__internal_0_$__cuda_sm20_sqrt_rn_f32_slowpath) ;  /* 0x0000000000787944 */ /* 0x002fea0003c00000 */
[----:B------:R-:W-:Y:S05]  /*5fa0*/  BRA `(.L_x_116) ;  /* 0x0000000000107947 */ /* 0x000fea0003800000 */
.L_x_115:
[----:B-1----:R-:W-:Y:S01]  /*5fb0*/  FMUL.FTZ R0, R11, R2 ;  /* 0x000000020b007220 */ /* 0x002fe20000410000 */
[----:B------:R-:W-:-:S03]  /*5fc0*/  FMUL.FTZ R2, R2, 0.5 ;  /* 0x3f00000002027820 */ /* 0x000fc60000410000 */
[----:B------:R-:W-:-:S04]  /*5fd0*/  FFMA R3, -R0, R0, R11 ;  /* 0x0000000000037223 */ /* 0x000fc8000000010b */
[----:B------:R-:W-:-:S07]  /*5fe0*/  FFMA R0, R3, R2, R0 ;  /* 0x0000000203007223 */ /* 0x000fce0000000000 */
.L_x_116:
[----:B------:R-:W-:Y:S05]  /*5ff0*/  BSYNC.RECONVERGENT B0 ;  /* 0x0000000000007941 */ /* 0x000fea0003800200 */
.L_x_114:
[----:B------:R-:W0:Y:S01]  /*6000*/  LDCU UR6, c[0x0][0x394] ;  /* 0x00007280ff0677ac */ /* 0x000e220008000800 */
[----:B------:R-:W-:Y:S01]  /*6010*/  FMUL R0, R0, 0.125 ;  /* 0x3e00000000007820 */ /* 0x000fe20000400000 */
[----:B------:R-:W-:Y:S01]  /*6020*/  FMNMX.NAN R8, R10, 255, PT ;  /* 0x437f00000a087809 */ /* 0x000fe20003820000 */
[----:B------:R-:W1:Y:S03]  /*6030*/  LDCU UR7, c[0x0][0x398] ;  /* 0x00007300ff0777ac */ /* 0x000e660008000800 */
[----:B------:R-:W-:Y:S01]  /*6040*/  FMNMX.NAN R10, R0, 255, PT ;  /* 0x437f0000000a7809 */ /* 0x000fe20003820000 */
[----:B------:R-:W-:Y:S01]  /*6050*/  F2I.U32.TRUNC.NTZ R9, R8 ;  /* 0x0000000800097305 */ /* 0x000fe2000020f000 */
[----:B------:R-:W2:Y:S01]  /*6060*/  LDCU.64 UR4, c[0x0][0x388] ;  /* 0x00007100ff0477ac */ /* 0x000ea20008000a00 */
[----:B------:R-:W-:-:S06]  /*6070*/  FMNMX.NAN R0, R12, 255, PT ;  /* 0x437f00000c007809 */ /* 0x000fcc0003820000 */
[----:B------:R-:W3:Y:S01]  /*6080*/  F2I.U32.TRUNC.NTZ R13, R10 ;  /* 0x0000000a000d7305 */ /* 0x000ee2000020f000 */
[----:B0-----:R-:W-:-:S04]  /*6090*/  IMAD R6, R6, UR6, R7 ;  /* 0x0000000606067c24 */ /* 0x001fc8000f8e0207 */
[----:B-1----:R-:W-:-:S03]  /*60a0*/  IMAD R6, R6, UR7, RZ ;  /* 0x0000000706067c24 */ /* 0x002fc6000f8e02ff */
[----:B------:R-:W0:Y:S02]  /*60b0*/  F2I.U32.TRUNC.NTZ R11, R0 ;  /* 0x00000000000b7305 */ /* 0x000e24000020f000 */
[C---:B------:R-:W-:Y:S02]  /*60c0*/  IADD3 R4, PT, PT, R6.reuse, 0x1, RZ ;  /* 0x0000000106047810 */ /* 0x040fe40007ffe0ff */
[C---:B------:R-:W-:Y:S02]  /*60d0*/  IADD3 R7, PT, PT, R6.reuse, 0x2, RZ ;  /* 0x0000000206077810 */ /* 0x040fe40007ffe0ff */
[----:B--2---:R-:W-:Y:S02]  /*60e0*/  IADD3 R2, P0, PT, R6, UR4, RZ ;  /* 0x0000000406027c10 */ /* 0x004fe4000ff1e0ff */
[----:B------:R-:W-:Y:S02]  /*60f0*/  IADD3 R4, P1, PT, R4, UR4, RZ ;  /* 0x0000000404047c10 */ /* 0x000fe4000ff3e0ff */
[----:B------:R-:W-:-:S02]  /*6100*/  IADD3 R6, P2, PT, R7, UR4, RZ ;  /* 0x0000000407067c10 */ /* 0x000fc4000ff5e0ff */
[----:B------:R-:W-:Y:S02]  /*6110*/  IADD3.X R3, PT, PT, RZ, UR5, RZ, P0, !PT ;  /* 0x00000005ff037c10 */ /* 0x000fe400087fe4ff */
[----:B------:R-:W-:Y:S02]  /*6120*/  IADD3.X R5, PT, PT, RZ, UR5, RZ, P1, !PT ;  /* 0x00000005ff057c10 */ /* 0x000fe40008ffe4ff */
[----:B------:R-:W-:Y:S01]  /*6130*/  IADD3.X R7, PT, PT, RZ, UR5, RZ, P2, !PT ;  /* 0x00000005ff077c10 */ /* 0x000fe200097fe4ff */
[----:B---3--:R-:W-:Y:S04]  /*6140*/  STG.E.U8 desc[UR8][R2.64], R13 ;  /* 0x0000000d02007986 */ /* 0x008fe8000c101108 */
[----:B0-----:R-:W-:Y:S04]  /*6150*/  STG.E.U8 desc[UR8][R4.64], R11 ;  /* 0x0000000b04007986 */ /* 0x001fe8000c101108 */
[----:B------:R-:W-:Y:S01]  /*6160*/  STG.E.U8 desc[UR8][R6.64], R9 ;  /* 0x0000000906007986 */ /* 0x000fe2000c101108 */
[----:B------:R-:W-:Y:S05]  /*6170*/  EXIT ;  /* 0x000000000000794d */ /* 0x000fea0003800000 */
        .weak           $__internal_0_$__cuda_sm20_sqrt_rn_f32_slowpath
        .type           $__internal_0_$__cuda_sm20_sqrt_rn_f32_slowpath,@function
        .size           $__internal_0_$__cuda_sm20_sqrt_rn_f32_slowpath,(.L_x_119 - $__internal_0_$__cuda_sm20_sqrt_rn_f32_slowpath)
$__internal_0_$__cuda_sm20_sqrt_rn_f32_slowpath:
[----:B------:R-:W-:-:S13]  /*6180*/  LOP3.LUT P0, RZ, R0, 0x7fffffff, RZ, 0xc0, !PT ;  /* 0x7fffffff00ff7812 */ /* 0x000fda000780c0ff */
[----:B------:R-:W-:Y:S01]  /*6190*/  @!P0 IMAD.MOV.U32 R2, RZ, RZ, R0 ;  /* 0x000000ffff028224 */ /* 0x000fe200078e0000 */
[----:B------:R-:W-:Y:S06]  /*61a0*/  @!P0 BRA `(.L_x_117) ;  /* 0x0000000000408947 */ /* 0x000fec0003800000 */
[----:B------:R-:W-:-:S13]  /*61b0*/  FSETP.GEU.FTZ.AND P0, PT, R0, RZ, PT ;  /* 0x000000ff0000720b */ /* 0x000fda0003f1e000 */
[----:B------:R-:W-:Y:S01]  /*61c0*/  @!P0 MOV R2, 0x7fffffff ;  /* 0x7fffffff00028802 */ /* 0x000fe20000000f00 */
[----:B------:R-:W-:Y:S06]  /*61d0*/  @!P0 BRA `(.L_x_117) ;  /* 0x0000000000348947 */ /* 0x000fec0003800000 */
[----:B------:R-:W-:-:S13]  /*61e0*/  FSETP.GTU.FTZ.AND P0, PT, |R0|, +INF , PT ;  /* 0x7f8000000000780b */ /* 0x000fda0003f1c200 */
[----:B------:R-:W-:Y:S01]  /*61f0*/  @P0 FADD.FTZ R2, R0, 1 ;  /* 0x3f80000000020421 */ /* 0x000fe20000010000 */
[----:B------:R-:W-:Y:S06]  /*6200*/  @P0 BRA `(.L_x_117) ;  /* 0x0000000000280947 */ /* 0x000fec0003800000 */
[----:B------:R-:W-:-:S13]  /*6210*/  FSETP.NEU.FTZ.AND P0, PT, |R0|, +INF , PT ;  /* 0x7f8000000000780b */ /* 0x000fda0003f1d200 */
[----:B------:R-:W-:-:S04]  /*6220*/  @P0 FFMA R3, R0, 1.84467440737095516160e+19, RZ ;  /* 0x5f80000000030823 */ /* 0x000fc800000000ff */
[----:B------:R-:W0:Y:S02]  /*6230*/  @P0 MUFU.RSQ R2, R3 ;  /* 0x0000000300020308 */ /* 0x000e240000001400 */
[----:B0-----:R-:W-:Y:S01]  /*6240*/  @P0 FMUL.FTZ R4, R3, R2 ;  /* 0x0000000203040220 */ /* 0x001fe20000410000 */
[----:B------:R-:W-:Y:S01]  /*6250*/  @P0 FMUL.FTZ R8, R2, 0.5 ;  /* 0x3f00000002080820 */ /* 0x000fe20000410000 */
[----:B------:R-:W-:Y:S02]  /*6260*/  @!P0 MOV R2, R0 ;  /* 0x0000000000028202 */ /* 0x000fe40000000f00 */
[----:B------:R-:W-:-:S04]  /*6270*/  @P0 FADD.FTZ R5, -R4, -RZ ;  /* 0x800000ff04050221 */ /* 0x000fc80000010100 */
[----:B------:R-:W-:-:S04]  /*6280*/  @P0 FFMA R5, R4, R5, R3 ;  /* 0x0000000504050223 */ /* 0x000fc80000000003 */
[----:B------:R-:W-:-:S04]  /*6290*/  @P0 FFMA R5, R5, R8, R4 ;  /* 0x0000000805050223 */ /* 0x000fc80000000004 */
[----:B------:R-:W-:-:S07]  /*62a0*/  @P0 FMUL.FTZ R2, R5, 2.3283064365386962891e-10 ;  /* 0x2f80000005020820 */ /* 0x000fce0000410000 */
.L_x_117:
[----:B------:R-:W-:Y:S01]  /*62b0*/  HFMA2 R3, -RZ, RZ, 0, 0 ;  /* 0x00000000ff037431 */ /* 0x000fe200000001ff */
[----:B------:R-:W-:Y:S02]  /*62c0*/  MOV R0, R2 ;  /* 0x0000000200007202 */ /* 0x000fe40000000f00 */
[----:B------:R-:W-:-:S04]  /*62d0*/  MOV R2, R9 ;  /* 0x0000000900027202 */ /* 0x000fc80000000f00 */
[----:B------:R-:W-:Y:S05]  /*62e0*/  RET.REL.NODEC R2 `(_Z5sobelPhS_jjj) ;  /* 0xffffff9c02447950 */ /* 0x000fea0003c3ffff */
.L_x_118:
[----:B------:R-:W-:-:S00]  /*62f0*/  BRA `(.L_x_118) ;  /* 0xfffffffc00fc7947 */ /* 0x000fc0000383ffff */
[----:B------:R-:W-:-:S00]  /*6300*/  NOP ;  /* 0x0000000000007918 */ /* 0x000fc00000000000 */
[----:B------:R-:W-:-:S00]  /*6310*/  NOP ;  /* 0x0000000000007918 */ /* 0x000fc00000000000 */
[----:B------:R-:W-:-:S00]  /*6320*/  NOP ;  /* 0x0000000000007918 */ /* 0x000fc00000000000 */
[----:B------:R-:W-:-:S00]  /*6330*/  NOP ;  /* 0x0000000000007918 */ /* 0x000fc00000000000 */
[----:B------:R-:W-:-:S00]  /*6340*/  NOP ;  /* 0x0000000000007918 */ /* 0x000fc00000000000 */
[----:B------:R-:W-:-:S00]  /*6350*/  NOP ;  /* 0x0000000000007918 */ /* 0x000fc00000000000 */
[----:B------:R-:W-:-:S00]  /*6360*/  NOP ;  /* 0x0000000000007918 */ /* 0x000fc00000000000 */
[----:B------:R-:W-:-:S00]  /*6370*/  NOP ;  /* 0x0000000000007918 */ /* 0x000fc00000000000 */
.L_x_119:


//--------------------- .nv.shared._Z5sobelPhS_jjj --------------------------
	.section	.nv.shared._Z5sobelPhS_jjj,"aw",@nobits
	.sectionflags	@""
	.align	2
.nv.shared._Z5sobelPhS_jjj:
	.zero		1556


//--------------------- .nv.shared.reserved.0     --------------------------
	.section	.nv.shared.reserved.0,"aw",@nobits
	.weak		__nv_reservedSMEM_offset_0_alias
	.size		__nv_reservedSMEM_offset_0_alias, 0, 64
	.other		__nv_reservedSMEM_offset_0_alias,@"STO_CUDA_RESERVED_SHARED STV_DEFAULT"
__nv_reservedSMEM_offset_0_alias:
	.zero		0
	.zero		64


//--------------------- .nv.constant0._Z5sobelPhS_jjj --------------------------
	.section	.nv.constant0._Z5sobelPhS_jjj,"a",@progbits
	.sectionflags	@""
	.align	4
.nv.constant0._Z5sobelPhS_jjj:
	.zero		924


//--------------------- SYMBOLS --------------------------

	.type		.nv.reservedSmem.offset0,@object
	.size		.nv.reservedSmem.offset0,0x4
	.type		.nv.reservedSmem.cap,@object
	.size		.nv.reservedSmem.cap,0x4
